	.headerflags	@"EF_CUDA_TEXMODE_UNIFIED EF_CUDA_64BIT_ADDRESS EF_CUDA_ACCELERATORS EF_CUDA_SM90 EF_CUDA_VIRTUAL_SM(EF_CUDA_SM90)"
	.elftype	@"ET_EXEC"


//--------------------- .nv.info                  --------------------------
	.section	.nv.info,"",@"SHT_CUDA_INFO"
	.align	4


	//----- nvinfo : EIATTR_REGCOUNT
	.align		4
        /*0000*/ 	.byte	0x04, 0x2f
        /*0002*/ 	.short	(.L_1 - .L_0)
	.align		4
.L_0:
        /*0004*/ 	.word	index@(triton_poi_fused_max_pool2d_with_indices_10)
        /*0008*/ 	.word	0x00000030


	//----- nvinfo : EIATTR_MIN_STACK_SIZE
	.align		4
.L_1:
        /*000c*/ 	.byte	0x04, 0x12
        /*000e*/ 	.short	(.L_3 - .L_2)
	.align		4
.L_2:
        /*0010*/ 	.word	index@(triton_poi_fused_max_pool2d_with_indices_10)
        /*0014*/ 	.word	0x00000000


	//----- nvinfo : EIATTR_FRAME_SIZE
	.align		4
.L_3:
        /*0018*/ 	.byte	0x04, 0x11
        /*001a*/ 	.short	(.L_5 - .L_4)
	.align		4
.L_4:
        /*001c*/ 	.word	index@(triton_poi_fused_max_pool2d_with_indices_10)
        /*0020*/ 	.word	0x00000000


	//----- nvinfo : EIATTR_MIN_STACK_SIZE
	.align		4
.L_5:
        /*0024*/ 	.byte	0x04, 0x12
        /*0026*/ 	.short	(.L_7 - .L_6)
	.align		4
.L_6:
        /*0028*/ 	.word	index@(triton_poi_fused_max_pool2d_with_indices_10)
        /*002c*/ 	.word	0x00000000
.L_7:


//--------------------- .nv.info.triton_poi_fused_max_pool2d_with_indices_10 --------------------------
	.section	.nv.info.triton_poi_fused_max_pool2d_with_indices_10,"",@"SHT_CUDA_INFO"
	.sectionflags	@""
	.align	4


	//----- nvinfo : EIATTR_CUDA_API_VERSION
	.align		4
        /*0000*/ 	.byte	0x04, 0x37
        /*0002*/ 	.short	(.L_9 - .L_8)
.L_8:
        /*0004*/ 	.word	0x0000007c


	//----- nvinfo : EIATTR_KPARAM_INFO
	.align		4
.L_9:
        /*0008*/ 	.byte	0x04, 0x17
        /*000a*/ 	.short	(.L_11 - .L_10)
.L_10:
        /*000c*/ 	.word	0x00000000
        /*0010*/ 	.short	0x0004
        /*0012*/ 	.short	0x001c
        /*0014*/ 	.byte	0x00, 0xf0, 0x11, 0x00


	//----- nvinfo : EIATTR_KPARAM_INFO
	.align		4
.L_11:
        /*0018*/ 	.byte	0x04, 0x17
        /*001a*/ 	.short	(.L_13 - .L_12)
.L_12:
        /*001c*/ 	.word	0x00000000
        /*0020*/ 	.short	0x0003
        /*0022*/ 	.short	0x0018
        /*0024*/ 	.byte	0x00, 0xf0, 0x11, 0x00


	//----- nvinfo : EIATTR_KPARAM_INFO
	.align		4
.L_13:
        /*0028*/ 	.byte	0x04, 0x17
        /*002a*/ 	.short	(.L_15 - .L_14)
.L_14:
        /*002c*/ 	.word	0x00000000
        /*0030*/ 	.short	0x0002
        /*0032*/ 	.short	0x0010
        /*0034*/ 	.byte	0x00, 0xf4, 0x21, 0x00


	//----- nvinfo : EIATTR_KPARAM_INFO
	.align		4
.L_15:
        /*0038*/ 	.byte	0x04, 0x17
        /*003a*/ 	.short	(.L_17 - .L_16)
.L_16:
        /*003c*/ 	.word	0x00000000
        /*0040*/ 	.short	0x0001
        /*0042*/ 	.short	0x0008
        /*0044*/ 	.byte	0x00, 0xf4, 0x21, 0x00


	//----- nvinfo : EIATTR_KPARAM_INFO
	.align		4
.L_17:
        /*0048*/ 	.byte	0x04, 0x17
        /*004a*/ 	.short	(.L_19 - .L_18)
.L_18:
        /*004c*/ 	.word	0x00000000
        /*0050*/ 	.short	0x0000
        /*0052*/ 	.short	0x0000
        /*0054*/ 	.byte	0x00, 0xf4, 0x21, 0x00


	//----- nvinfo : EIATTR_SPARSE_MMA_MASK
	.align		4
.L_19:
        /*0058*/ 	.byte	0x03, 0x50
        /*005a*/ 	.short	0x0000


	//----- nvinfo : EIATTR_MAXREG_COUNT
	.align		4
        /*005c*/ 	.byte	0x03, 0x1b
        /*005e*/ 	.short	0x00ff


	//----- nvinfo : EIATTR_EXIT_INSTR_OFFSETS
	.align		4
        /*0060*/ 	.byte	0x04, 0x1c
        /*0062*/ 	.short	(.L_21 - .L_20)


	//   ....[0]....
.L_20:
        /*0064*/ 	.word	0x00002240


	//   ....[1]....
        /*0068*/ 	.word	0x00002260


	//----- nvinfo : EIATTR_REQNTID
	.align		4
.L_21:
        /*006c*/ 	.byte	0x04, 0x10
        /*006e*/ 	.short	(.L_23 - .L_22)
.L_22:
        /*0070*/ 	.word	0x00000080
        /*0074*/ 	.word	0x00000001
        /*0078*/ 	.word	0x00000001


	//----- nvinfo : EIATTR_CBANK_PARAM_SIZE
	.align		4
.L_23:
        /*007c*/ 	.byte	0x03, 0x19
        /*007e*/ 	.short	0x0020


	//----- nvinfo : EIATTR_PARAM_CBANK
	.align		4
        /*0080*/ 	.byte	0x04, 0x0a
        /*0082*/ 	.short	(.L_25 - .L_24)
	.align		4
.L_24:
        /*0084*/ 	.word	index@(.nv.constant0.triton_poi_fused_max_pool2d_with_indices_10)
        /*0088*/ 	.short	0x0210
        /*008a*/ 	.short	0x0020


	//----- nvinfo : EIATTR_SW_WAR
	.align		4
.L_25:
        /*008c*/ 	.byte	0x04, 0x36
        /*008e*/ 	.short	(.L_27 - .L_26)
.L_26:
        /*0090*/ 	.word	0x00000008
.L_27:


//--------------------- .nv.callgraph             --------------------------
	.section	.nv.callgraph,"",@"SHT_CUDA_CALLGRAPH"
	.align	4
	.sectionentsize	8
	.align		4
        /*0000*/ 	.word	0x00000000
	.align		4
        /*0004*/ 	.word	0xffffffff
	.align		4
        /*0008*/ 	.word	0x00000000
	.align		4
        /*000c*/ 	.word	0xfffffffe
	.align		4
        /*0010*/ 	.word	0x00000000
	.align		4
        /*0014*/ 	.word	0xfffffffd
	.align		4
        /*0018*/ 	.word	0x00000000
	.align		4
        /*001c*/ 	.word	0xfffffffc


//--------------------- .text.triton_poi_fused_max_pool2d_with_indices_10 --------------------------
	.section	.text.triton_poi_fused_max_pool2d_with_indices_10,"ax",@progbits
	.align	128
        .global         triton_poi_fused_max_pool2d_with_indices_10
        .type           triton_poi_fused_max_pool2d_with_indices_10,@function
        .size           triton_poi_fused_max_pool2d_with_indices_10,(.L_x_1 - triton_poi_fused_max_pool2d_with_indices_10)
        .other          triton_poi_fused_max_pool2d_with_indices_10,@"STO_CUDA_ENTRY STV_DEFAULT"
triton_poi_fused_max_pool2d_with_indices_10:
.text.triton_poi_fused_max_pool2d_with_indices_10:
[----:B------:R-:W0:Y:S02]  /*0000*/  LDC R1, c[0x0][0x28] ;  /* 0x00000a00ff017b82 */ /* 0x000e240000000800 */
[----:B------:R-:W1:Y:S01]  /*0010*/  S2R R2, SR_TID.X ;  /* 0x0000000000027919 */ /* 0x000e620000002100 */
[----:B------:R-:W2:Y:S01]  /*0020*/  S2UR UR4, SR_CTAID.Y ;  /* 0x00000000000479c3 */ /* 0x000ea20000002600 */
[----:B------:R-:W-:Y:S01]  /*0030*/  CS2R R20, SRZ ;  /* 0x0000000000147805 */ /* 0x000fe2000001ff00 */
[----:B------:R-:W-:Y:S01]  /*0040*/  ULDC.64 UR8, c[0x0][0x208] ;  /* 0x0000820000087ab9 */ /* 0x000fe20000000a00 */
[----:B------:R-:W3:Y:S05]  /*0050*/  S2R R3, SR_CTAID.X ;  /* 0x0000000000037919 */ /* 0x000eea0000002500 */
[----:B------:R-:W4:Y:S01]  /*0060*/  LDC.64 R22, c[0x0][0x210] ;  /* 0x00008400ff167b82 */ /* 0x000f220000000a00 */
[----:B--2---:R-:W-:-:S02]  /*0070*/  USHF.L.U32 UR7, UR4, 0x1, URZ ;  /* 0x0000000104077899 */ /* 0x004fc4000800063f */
[----:B------:R-:W-:Y:S02]  /*0080*/  IMAD.U32 R17, RZ, RZ, UR4 ;  /* 0x00000004ff117e24 */ /* 0x000fe4000f8e00ff */
[----:B------:R-:W-:Y:S02]  /*0090*/  UIADD3 UR5, UR7, 0x1, URZ ;  /* 0x0000000107057890 */ /* 0x000fe4000fffe03f */
[----:B------:R-:W-:Y:S01]  /*00a0*/  IMAD.U32 R9, RZ, RZ, UR7 ;  /* 0x00000007ff097e24 */ /* 0x000fe2000f8e00ff */
[----:B-1----:R-:W-:-:S03]  /*00b0*/  LOP3.LUT R2, R2, 0x7f, RZ, 0xc0, !PT ;  /* 0x0000007f02027812 */ /* 0x002fc600078ec0ff */
[----:B------:R-:W-:Y:S01]  /*00c0*/  IMAD.U32 R6, RZ, RZ, UR5 ;  /* 0x00000005ff067e24 */ /* 0x000fe2000f8e00ff */
[----:B---3--:R-:W-:Y:S01]  /*00d0*/  PRMT R2, R2, 0x6540, R3 ;  /* 0x0000654002027816 */ /* 0x008fe20000000003 */
[----:B------:R-:W-:-:S03]  /*00e0*/  IMAD.U32 R10, RZ, RZ, UR5 ;  /* 0x00000005ff0a7e24 */ /* 0x000fc6000f8e00ff */
[----:B------:R-:W-:Y:S01]  /*00f0*/  SHF.R.S32.HI R5, RZ, 0x1f, R2 ;  /* 0x0000001fff057819 */ /* 0x000fe20000011402 */
[----:B------:R-:W-:-:S03]  /*0100*/  VIADD R0, R2, 0xfffffff0 ;  /* 0xfffffff002007836 */ /* 0x000fc60000000000 */
[----:B------:R-:W-:-:S04]  /*0110*/  LEA.HI R5, R5, R2, RZ, 0x4 ;  /* 0x0000000205057211 */ /* 0x000fc800078f20ff */
[----:B------:R-:W-:Y:S02]  /*0120*/  LOP3.LUT R7, R5, 0xfffffff0, RZ, 0xc0, !PT ;  /* 0xfffffff005077812 */ /* 0x000fe400078ec0ff */
[----:B------:R-:W-:-:S03]  /*0130*/  SHF.R.S32.HI R5, RZ, 0x4, R5 ;  /* 0x00000004ff057819 */ /* 0x000fc60000011405 */
[----:B------:R-:W-:Y:S02]  /*0140*/  IMAD.IADD R40, R2, 0x1, -R7 ;  /* 0x0000000102287824 */ /* 0x000fe400078e0a07 */
[----:B------:R-:W-:Y:S02]  /*0150*/  IMAD.U32 R7, RZ, RZ, UR4 ;  /* 0x00000004ff077e24 */ /* 0x000fe4000f8e00ff */
[C---:B------:R-:W-:Y:S01]  /*0160*/  IMAD.SHL.U32 R4, R40.reuse, 0x2, RZ ;  /* 0x0000000228047824 */ /* 0x040fe200078e00ff */
[C---:B------:R-:W-:Y:S02]  /*0170*/  ISETP.GT.AND P3, PT, R40.reuse, RZ, PT ;  /* 0x000000ff2800720c */ /* 0x040fe40003f64270 */
[----:B------:R-:W-:Y:S01]  /*0180*/  ISETP.GT.AND P1, PT, R40, -0x1, PT ;  /* 0xffffffff2800780c */ /* 0x000fe20003f24270 */
[----:B------:R-:W-:Y:S01]  /*0190*/  IMAD R8, R5, 0x40, R4 ;  /* 0x0000004005087824 */ /* 0x000fe200078e0204 */
[C---:B------:R-:W-:Y:S02]  /*01a0*/  ISETP.LT.U32.AND P0, PT, R0.reuse, 0xf0, P3 ;  /* 0x000000f00000780c */ /* 0x040fe40001f01070 */
[----:B------:R-:W-:Y:S01]  /*01b0*/  ISETP.LT.U32.AND P6, PT, R0, 0xf0, P1 ;  /* 0x000000f00000780c */ /* 0x000fe20000fc1070 */
[----:B------:R-:W-:Y:S01]  /*01c0*/  IMAD.U32 R0, RZ, RZ, UR7 ;  /* 0x00000007ff007e24 */ /* 0x000fe2000f8e00ff */
[----:B------:R-:W-:Y:S01]  /*01d0*/  ISETP.LT.AND P4, PT, R6, 0x100, P0 ;  /* 0x000001000600780c */ /* 0x000fe20000781270 */
[----:B------:R-:W-:Y:S01]  /*01e0*/  IMAD.U32 R6, RZ, RZ, UR4 ;  /* 0x00000004ff067e24 */ /* 0x000fe2000f8e00ff */
[----:B------:R-:W-:Y:S01]  /*01f0*/  ISETP.LT.AND P2, PT, R9, 0x100, P6 ;  /* 0x000001000900780c */ /* 0x000fe20003741270 */
[----:B------:R-:W-:Y:S01]  /*0200*/  VIADD R5, R8, 0xffffffe0 ;  /* 0xffffffe008057836 */ /* 0x000fe20000000000 */
[----:B------:R-:W-:Y:S01]  /*0210*/  ISETP.LT.AND P5, PT, R0, 0x100, P0 ;  /* 0x000001000000780c */ /* 0x000fe200007a1270 */
[----:B------:R-:W-:Y:S01]  /*0220*/  VIADD R0, R8, 0xffffffdf ;  /* 0xffffffdf08007836 */ /* 0x000fe20000000000 */
[----:B------:R-:W-:Y:S01]  /*0230*/  ISETP.LT.AND P0, PT, R10, 0x100, P6 ;  /* 0x000001000a00780c */ /* 0x000fe20003701270 */
[----:B------:R-:W-:-:S02]  /*0240*/  IMAD R13, R6, 0x800, R5 ;  /* 0x00000800060d7824 */ /* 0x000fc400078e0205 */
[----:B------:R-:W-:Y:S02]  /*0250*/  IMAD R7, R7, 0x800, R0 ;  /* 0x0000080007077824 */ /* 0x000fe400078e0200 */
[----:B------:R-:W-:Y:S02]  /*0260*/  VIADD R15, R13, 0x400 ;  /* 0x000004000d0f7836 */ /* 0x000fe40000000000 */
[----:B------:R-:W-:Y:S02]  /*0270*/  VIADD R11, R7, 0x400 ;  /* 0x00000400070b7836 */ /* 0x000fe40000000000 */
[----:B------:R-:W-:Y:S02]  /*0280*/  IMAD.MOV.U32 R5, RZ, RZ, RZ ;  /* 0x000000ffff057224 */ /* 0x000fe400078e00ff */
[----:B----4-:R-:W-:-:S04]  /*0290*/  IMAD.WIDE R10, R11, 0x4, R22 ;  /* 0x000000040b0a7825 */ /* 0x010fc800078e0216 */
[--C-:B------:R-:W-:Y:S01]  /*02a0*/  IMAD.WIDE R14, R15, 0x4, R22.reuse ;  /* 0x000000040f0e7825 */ /* 0x100fe200078e0216 */
[----:B------:R-:W2:Y:S03]  /*02b0*/  @P4 LDG.E.EL R5, desc[UR8][R10.64] ;  /* 0x000000080a054981 */ /* 0x000ea6000c2e1900 */
[----:B------:R-:W-:Y:S01]  /*02c0*/  IMAD.MOV.U32 R0, RZ, RZ, RZ ;  /* 0x000000ffff007224 */ /* 0x000fe200078e00ff */
[----:B------:R-:W3:Y:S01]  /*02d0*/  @P0 LDG.E.EL R20, desc[UR8][R14.64] ;  /* 0x000000080e140981 */ /* 0x000ee2000c2e1900 */
[----:B------:R-:W-:-:S04]  /*02e0*/  IMAD.WIDE R6, R7, 0x4, R22 ;  /* 0x0000000407067825 */ /* 0x000fc800078e0216 */
[----:B------:R-:W-:Y:S01]  /*02f0*/  IMAD.MOV.U32 R9, RZ, RZ, RZ ;  /* 0x000000ffff097224 */ /* 0x000fe200078e00ff */
[----:B------:R-:W4:Y:S01]  /*0300*/  @P5 LDG.E.EL R0, desc[UR8][R6.64] ;  /* 0x0000000806005981 */ /* 0x000f22000c2e1900 */
[----:B------:R-:W-:Y:S02]  /*0310*/  VIADD R16, R8, 0xffffffe1 ;  /* 0xffffffe108107836 */ /* 0x000fe40000000000 */
[----:B------:R-:W-:-:S04]  /*0320*/  IMAD.WIDE R12, R13, 0x4, R22 ;  /* 0x000000040d0c7825 */ /* 0x000fc800078e0216 */
[----:B------:R-:W-:Y:S01]  /*0330*/  IMAD R17, R17, 0x800, R16 ;  /* 0x0000080011117824 */ /* 0x000fe200078e0210 */
[----:B------:R1:W5:Y:S03]  /*0340*/  @P2 LDG.E.EL R9, desc[UR8][R12.64] ;  /* 0x000000080c092981 */ /* 0x000366000c2e1900 */
[----:B------:R-:W-:Y:S02]  /*0350*/  VIADD R19, R17, 0x400 ;  /* 0x0000040011137836 */ /* 0x000fe40000000000 */
[----:B------:R-:W-:Y:S02]  /*0360*/  IMAD.MOV.U32 R24, RZ, RZ, RZ ;  /* 0x000000ffff187224 */ /* 0x000fe400078e00ff */
[----:B------:R-:W-:-:S04]  /*0370*/  IMAD.WIDE R18, R19, 0x4, R22 ;  /* 0x0000000413127825 */ /* 0x000fc800078e0216 */
[----:B------:R-:W-:Y:S01]  /*0380*/  IMAD.WIDE R16, R17, 0x4, R22 ;  /* 0x0000000411107825 */ /* 0x000fe200078e0216 */
[----:B------:R-:W5:Y:S04]  /*0390*/  @P0 LDG.E.EL R24, desc[UR8][R18.64] ;  /* 0x0000000812180981 */ /* 0x000f68000c2e1900 */
[----:B------:R-:W5:Y:S01]  /*03a0*/  @P2 LDG.E.EL R21, desc[UR8][R16.64] ;  /* 0x0000000810152981 */ /* 0x000f62000c2e1900 */
[----:B-1----:R-:W-:Y:S02]  /*03b0*/  IMAD.U32 R12, RZ, RZ, UR4 ;  /* 0x00000004ff0c7e24 */ /* 0x002fe4000f8e00ff */
[----:B------:R-:W-:Y:S01]  /*03c0*/  IMAD.U32 R29, RZ, RZ, UR4 ;  /* 0x00000004ff1d7e24 */ /* 0x000fe2000f8e00ff */
[----:B--2---:R-:W-:Y:S02]  /*03d0*/  SEL R25, R5, 0xff800000, P4 ;  /* 0xff80000005197807 */ /* 0x004fe40002000000 */
[----:B---3--:R-:W-:-:S02]  /*03e0*/  SEL R20, R20, 0xff800000, P0 ;  /* 0xff80000014147807 */ /* 0x008fc40000000000 */
[----:B----4-:R-:W-:Y:S02]  /*03f0*/  SEL R11, R0, 0xff800000, P5 ;  /* 0xff800000000b7807 */ /* 0x010fe40002800000 */
[----:B------:R-:W-:Y:S02]  /*0400*/  FSETP.GT.AND P5, PT, R20, R25, PT ;  /* 0x000000191400720b */ /* 0x000fe40003fa4000 */
[----:B-----5:R-:W-:-:S04]  /*0410*/  SEL R6, R9, 0xff800000, P2 ;  /* 0xff80000009067807 */ /* 0x020fc80001000000 */
[----:B------:R-:W-:Y:S02]  /*0420*/  FSETP.GT.AND P6, PT, R6, R11, PT ;  /* 0x0000000b0600720b */ /* 0x000fe40003fc4000 */
[----:B------:R-:W-:-:S05]  /*0430*/  FSETP.NAN.AND P4, PT, R20, R20, PT ;  /* 0x000000141400720b */ /* 0x000fca0003f88000 */
[----:B------:R-:W-:Y:S02]  /*0440*/  @!P5 SEL R20, R20, R25, P4 ;  /* 0x000000191414d207 */ /* 0x000fe40002000000 */
[----:B------:R-:W-:Y:S02]  /*0450*/  SEL R5, R24, 0xff800000, P0 ;  /* 0xff80000018057807 */ /* 0x000fe40000000000 */
[----:B------:R-:W-:Y:S02]  /*0460*/  FSETP.NAN.AND P0, PT, R6, R6, PT ;  /* 0x000000060600720b */ /* 0x000fe40003f08000 */
[----:B------:R-:W-:Y:S02]  /*0470*/  P2R R7, PR, RZ, 0x20 ;  /* 0x00000020ff077803 */ /* 0x000fe40000000000 */
[----:B------:R-:W-:Y:S02]  /*0480*/  FSETP.GEU.AND P5, PT, R20, R5, PT ;  /* 0x000000051400720b */ /* 0x000fe40003fae000 */
[----:B------:R-:W-:-:S02]  /*0490*/  @!P6 SEL R6, R6, R11, P0 ;  /* 0x0000000b0606e207 */ /* 0x000fc40000000000 */
[----:B------:R-:W-:Y:S02]  /*04a0*/  SEL R25, R21, 0xff800000, P2 ;  /* 0xff80000015197807 */ /* 0x000fe40001000000 */
[----:B------:R-:W-:Y:S02]  /*04b0*/  SHF.R.S32.HI R9, RZ, 0x17, R3 ;  /* 0x00000017ff097819 */ /* 0x000fe40000011403 */
[----:B------:R-:W-:Y:S02]  /*04c0*/  FSETP.GEU.AND P4, PT, R6, R25, PT ;  /* 0x000000190600720b */ /* 0x000fe40003f8e000 */
[----:B------:R-:W-:Y:S02]  /*04d0*/  SGXT R9, R9, 0x1 ;  /* 0x000000010909781a */ /* 0x000fe40000000200 */
[----:B------:R-:W-:Y:S02]  /*04e0*/  LOP3.LUT R0, R2, 0x80, RZ, 0xfc, !PT ;  /* 0x0000008002007812 */ /* 0x000fe400078efcff */
[----:B------:R-:W-:-:S02]  /*04f0*/  FSETP.NAN.AND P0, PT, R5, R5, PT ;  /* 0x000000050500720b */ /* 0x000fc40003f08000 */
[----:B------:R-:W-:Y:S01]  /*0500*/  LEA.HI R9, R9, R0, RZ, 0x4 ;  /* 0x0000000009097211 */ /* 0x000fe200078f20ff */
[----:B------:R-:W-:Y:S01]  /*0510*/  IMAD.SHL.U32 R3, R3, 0x100, RZ ;  /* 0x0000010003037824 */ /* 0x000fe200078e00ff */
[----:B------:R-:W-:Y:S02]  /*0520*/  @P5 SEL R5, R5, R20, P0 ;  /* 0x0000001405055207 */ /* 0x000fe40000000000 */
[----:B------:R-:W-:Y:S02]  /*0530*/  SHF.R.S32.HI R27, RZ, 0x4, R9 ;  /* 0x00000004ff1b7819 */ /* 0x000fe40000011409 */
[----:B------:R-:W-:Y:S01]  /*0540*/  FSETP.NAN.AND P0, PT, R25, R25, PT ;  /* 0x000000191900720b */ /* 0x000fe20003f08000 */
[----:B------:R-:W-:Y:S01]  /*0550*/  IMAD.U32 R11, RZ, RZ, UR7 ;  /* 0x00000007ff0b7e24 */ /* 0x000fe2000f8e00ff */
[----:B------:R-:W-:Y:S01]  /*0560*/  P2R R10, PR, RZ, 0x10 ;  /* 0x00000010ff0a7803 */ /* 0x000fe20000000000 */
[----:B------:R-:W-:Y:S01]  /*0570*/  IMAD R41, R27, 0x40, R4 ;  /* 0x000000401b297824 */ /* 0x000fe200078e0204 */
[----:B------:R-:W-:-:S02]  /*0580*/  @P4 SEL R25, R25, R6, P0 ;  /* 0x0000000619194207 */ /* 0x000fc40000000000 */
[----:B------:R-:W-:Y:S01]  /*0590*/  ISETP.EQ.AND P4, PT, R3, RZ, P3 ;  /* 0x000000ff0300720c */ /* 0x000fe20001f82270 */
[----:B------:R-:W-:Y:S02]  /*05a0*/  VIADD R15, R41, 0xffffffdf ;  /* 0xffffffdf290f7836 */ /* 0x000fe40000000000 */
[----:B------:R-:W-:Y:S01]  /*05b0*/  VIADD R4, R8, 0xffffffff ;  /* 0xffffffff08047836 */ /* 0x000fe20000000000 */
[----:B------:R-:W-:Y:S01]  /*05c0*/  ISETP.LT.AND P0, PT, R11, 0x100, P4 ;  /* 0x000001000b00780c */ /* 0x000fe20002701270 */
[----:B------:R-:W-:Y:S02]  /*05d0*/  IMAD R15, R12, 0x800, R15 ;  /* 0x000008000c0f7824 */ /* 0x000fe400078e020f */
[----:B------:R-:W-:Y:S02]  /*05e0*/  IMAD R29, R29, 0x800, R4 ;  /* 0x000008001d1d7824 */ /* 0x000fe400078e0204 */
[----:B------:R-:W-:Y:S02]  /*05f0*/  IMAD.MOV.U32 R4, RZ, RZ, RZ ;  /* 0x000000ffff047224 */ /* 0x000fe400078e00ff */
[----:B------:R-:W-:-:S02]  /*0600*/  IMAD.MOV.U32 R6, RZ, RZ, RZ ;  /* 0x000000ffff067224 */ /* 0x000fc400078e00ff */
[----:B------:R-:W-:-:S04]  /*0610*/  IMAD.WIDE R12, R15, 0x4, R22 ;  /* 0x000000040f0c7825 */ /* 0x000fc800078e0216 */
[----:B------:R-:W-:Y:S01]  /*0620*/  IMAD.WIDE R18, R29, 0x4, R22 ;  /* 0x000000041d127825 */ /* 0x000fe200078e0216 */
[----:B------:R-:W2:Y:S04]  /*0630*/  @P0 LDG.E.EL R4, desc[UR8][R12.64] ;  /* 0x000000080c040981 */ /* 0x000ea8000c2e1900 */
[----:B------:R-:W3:Y:S01]  /*0640*/  @P0 LDG.E.EL R6, desc[UR8][R18.64] ;  /* 0x0000000812060981 */ /* 0x000ee2000c2e1900 */
[----:B------:R-:W-:Y:S01]  /*0650*/  IMAD.U32 R21, RZ, RZ, UR4 ;  /* 0x00000004ff157e24 */ /* 0x000fe2000f8e00ff */
[----:B--2---:R-:W-:Y:S02]  /*0660*/  SEL R14, R4, 0xff800000, P0 ;  /* 0xff800000040e7807 */ /* 0x004fe40000000000 */
[----:B---3--:R-:W-:Y:S02]  /*0670*/  SEL R4, R6, 0xff800000, P0 ;  /* 0xff80000006047807 */ /* 0x008fe40000000000 */
[----:B------:R-:W-:Y:S01]  /*0680*/  ISETP.EQ.AND P0, PT, R3, RZ, P1 ;  /* 0x000000ff0300720c */ /* 0x000fe20000f02270 */
[----:B------:R-:W-:-:S03]  /*0690*/  VIADD R6, R41, 0xffffffe0 ;  /* 0xffffffe029067836 */ /* 0x000fc60000000000 */
[----:B------:R-:W-:Y:S01]  /*06a0*/  ISETP.LT.AND P2, PT, R11, 0x100, P0 ;  /* 0x000001000b00780c */ /* 0x000fe20000741270 */
[----:B------:R-:W-:Y:S02]  /*06b0*/  IMAD R21, R21, 0x800, R6 ;  /* 0x0000080015157824 */ /* 0x000fe400078e0206 */
[----:B------:R-:W-:Y:S02]  /*06c0*/  IMAD.MOV.U32 R6, RZ, RZ, RZ ;  /* 0x000000ffff067224 */ /* 0x000fe400078e00ff */
[----:B------:R-:W-:-:S08]  /*06d0*/  IMAD.WIDE R16, R21, 0x4, R22 ;  /* 0x0000000415107825 */ /* 0x000fd000078e0216 */
[----:B------:R1:W2:Y:S01]  /*06e0*/  @P2 LDG.E.EL R6, desc[UR8][R16.64] ;  /* 0x0000000810062981 */ /* 0x0002a2000c2e1900 */
[----:B------:R-:W-:Y:S02]  /*06f0*/  VIADD R29, R29, 0x400 ;  /* 0x000004001d1d7836 */ /* 0x000fe40000000000 */
[----:B------:R-:W-:Y:S02]  /*0700*/  IMAD.MOV.U32 R24, RZ, RZ, RZ ;  /* 0x000000ffff187224 */ /* 0x000fe400078e00ff */
[----:B-1----:R-:W-:Y:S01]  /*0710*/  IMAD.WIDE R16, R29, 0x4, R22 ;  /* 0x000000041d107825 */ /* 0x002fe200078e0216 */
[----:B--2---:R-:W-:-:S03]  /*0720*/  SEL R3, R6, 0xff800000, P2 ;  /* 0xff80000006037807 */ /* 0x004fc60001000000 */
[----:B------:R-:W-:-:S05]  /*0730*/  IMAD.U32 R6, RZ, RZ, UR5 ;  /* 0x00000005ff067e24 */ /* 0x000fca000f8e00ff */
[----:B------:R-:W-:-:S13]  /*0740*/  ISETP.LT.AND P4, PT, R6, 0x100, P4 ;  /* 0x000001000600780c */ /* 0x000fda0002781270 */
[----:B------:R-:W2:Y:S01]  /*0750*/  @P4 LDG.E.EL R24, desc[UR8][R16.64] ;  /* 0x0000000810184981 */ /* 0x000ea2000c2e1900 */
[----:B------:R-:W-:Y:S02]  /*0760*/  P2R R39, PR, RZ, 0x40 ;  /* 0x00000040ff277803 */ /* 0x000fe40000000000 */
[C---:B------:R-:W-:Y:S02]  /*0770*/  FSETP.GT.AND P6, PT, R3.reuse, R14, PT ;  /* 0x0000000e0300720b */ /* 0x040fe40003fc4000 */
[----:B------:R-:W-:Y:S02]  /*0780*/  P2R R9, PR, RZ, 0x20 ;  /* 0x00000020ff097803 */ /* 0x000fe40000000000 */
[----:B------:R-:W-:Y:S02]  /*0790*/  FSETP.NAN.AND P5, PT, R3, R3, PT ;  /* 0x000000030300720b */ /* 0x000fe40003fa8000 */
[----:B------:R-:W-:-:S07]  /*07a0*/  P2R R11, PR, RZ, 0x40 ;  /* 0x00000040ff0b7803 */ /* 0x000fce0000000000 */
[----:B------:R-:W-:Y:S02]  /*07b0*/  @!P6 SEL R3, R3, R14, P5 ;  /* 0x0000000e0303e207 */ /* 0x000fe40002800000 */
[-C--:B------:R-:W-:Y:S02]  /*07c0*/  FSETP.GEU.AND P6, PT, R25, R4.reuse, PT ;  /* 0x000000041900720b */ /* 0x080fe40003fce000 */
[----:B------:R-:W-:Y:S02]  /*07d0*/  FSETP.NAN.AND P5, PT, R4, R4, PT ;  /* 0x000000040400720b */ /* 0x000fe40003fa8000 */
[----:B------:R-:W-:-:S09]  /*07e0*/  P2R R12, PR, RZ, 0x40 ;  /* 0x00000040ff0c7803 */ /* 0x000fd20000000000 */
[----:B------:R-:W-:Y:S01]  /*07f0*/  @P6 SEL R4, R4, R25, P5 ;  /* 0x0000001904046207 */ /* 0x000fe20002800000 */
[----:B------:R-:W-:-:S04]  /*0800*/  VIADD R15, R15, 0x400 ;  /* 0x000004000f0f7836 */ /* 0x000fc80000000000 */
[----:B------:R-:W-:Y:S01]  /*0810*/  IMAD.WIDE R14, R15, 0x4, R22 ;  /* 0x000000040f0e7825 */ /* 0x000fe200078e0216 */
[----:B--2---:R-:W-:-:S04]  /*0820*/  SEL R24, R24, 0xff800000, P4 ;  /* 0xff80000018187807 */ /* 0x004fc80002000000 */
[-C--:B------:R-:W-:Y:S02]  /*0830*/  FSETP.GEU.AND P6, PT, R5, R24.reuse, PT ;  /* 0x000000180500720b */ /* 0x080fe40003fce000 */
[----:B------:R-:W-:-:S11]  /*0840*/  FSETP.NAN.AND P5, PT, R24, R24, PT ;  /* 0x000000181800720b */ /* 0x000fd60003fa8000 */
[----:B------:R-:W-:Y:S01]  /*0850*/  @P6 SEL R24, R24, R5, P5 ;  /* 0x0000000518186207 */ /* 0x000fe20002800000 */
[----:B------:R-:W-:-:S06]  /*0860*/  IMAD.MOV.U32 R5, RZ, RZ, RZ ;  /* 0x000000ffff057224 */ /* 0x000fcc00078e00ff */
[----:B------:R-:W2:Y:S01]  /*0870*/  @P4 LDG.E.EL R5, desc[UR8][R14.64] ;  /* 0x000000080e054981 */ /* 0x000ea2000c2e1900 */
[----:B------:R-:W-:-:S04]  /*0880*/  VIADD R17, R21, 0x400 ;  /* 0x0000040015117836 */ /* 0x000fc80000000000 */
[----:B------:R-:W-:Y:S01]  /*0890*/  IMAD.WIDE R16, R17, 0x4, R22 ;  /* 0x0000000411107825 */ /* 0x000fe200078e0216 */
[----:B--2---:R-:W-:-:S03]  /*08a0*/  SEL R6, R5, 0xff800000, P4 ;  /* 0xff80000005067807 */ /* 0x004fc60002000000 */
[----:B------:R-:W-:-:S05]  /*08b0*/  IMAD.U32 R5, RZ, RZ, UR5 ;  /* 0x00000005ff057e24 */ /* 0x000fca000f8e00ff */
[----:B------:R-:W-:Y:S01]  /*08c0*/  ISETP.LT.AND P0, PT, R5, 0x100, P0 ;  /* 0x000001000500780c */ /* 0x000fe20000701270 */
[----:B------:R-:W-:-:S12]  /*08d0*/  IMAD.MOV.U32 R5, RZ, RZ, RZ ;  /* 0x000000ffff057224 */ /* 0x000fd800078e00ff */
[----:B------:R-:W2:Y:S01]  /*08e0*/  @P0 LDG.E.EL R5, desc[UR8][R16.64] ;  /* 0x0000000810050981 */ /* 0x000ea2000c2e1900 */
[----:B------:R-:W-:Y:S01]  /*08f0*/  P2R R13, PR, RZ, 0x40 ;  /* 0x00000040ff0d7803 */ /* 0x000fe20000000000 */
[----:B------:R-:W-:Y:S01]  /*0900*/  IMAD.U32 R21, RZ, RZ, UR4 ;  /* 0x00000004ff157e24 */ /* 0x000fe2000f8e00ff */
[----:B--2---:R-:W-:-:S04]  /*0910*/  SEL R5, R5, 0xff800000, P0 ;  /* 0xff80000005057807 */ /* 0x004fc80000000000 */
[C---:B------:R-:W-:Y:S02]  /*0920*/  FSETP.GT.AND P6, PT, R5.reuse, R6, PT ;  /* 0x000000060500720b */ /* 0x040fe40003fc4000 */
[----:B------:R-:W-:-:S11]  /*0930*/  FSETP.NAN.AND P4, PT, R5, R5, PT ;  /* 0x000000050500720b */ /* 0x000fd60003f88000 */
[----:B------:R-:W-:Y:S01]  /*0940*/  @!P6 SEL R5, R5, R6, P4 ;  /* 0x000000060505e207 */ /* 0x000fe20002000000 */
[----:B------:R-:W-:-:S04]  /*0950*/  VIADD R6, R41, 0xffffffe1 ;  /* 0xffffffe129067836 */ /* 0x000fc80000000000 */
[----:B------:R-:W-:Y:S02]  /*0960*/  IMAD R21, R21, 0x800, R6 ;  /* 0x0000080015157824 */ /* 0x000fe400078e0206 */
[----:B------:R-:W-:Y:S02]  /*0970*/  IMAD.MOV.U32 R6, RZ, RZ, RZ ;  /* 0x000000ffff067224 */ /* 0x000fe400078e00ff */
[----:B------:R-:W-:-:S05]  /*0980*/  IMAD.WIDE R18, R21, 0x4, R22 ;  /* 0x0000000415127825 */ /* 0x000fca00078e0216 */
[----:B------:R-:W2:Y:S01]  /*0990*/  @P2 LDG.E.EL R6, desc[UR8][R18.64] ;  /* 0x0000000812062981 */ /* 0x000ea2000c2e1900 */
        /* <DEDUP_REMOVED lines=8> */
[----:B------:R-:W-:Y:S01]  /*0a20*/  P2R R15, PR, RZ, 0x20 ;  /* 0x00000020ff0f7803 */ /* 0x000fe20000000000 */
[----:B------:R-:W-:-:S05]  /*0a30*/  VIADD R26, R2, 0x8f ;  /* 0x0000008f021a7836 */ /* 0x000fca0000000000 */
[----:B------:R-:W-:Y:S01]  /*0a40*/  ISETP.LT.U32.AND P3, PT, R26, 0x10f, P3 ;  /* 0x0000010f1a00780c */ /* 0x000fe20001f61070 */
[----:B------:R-:W-:Y:S02]  /*0a50*/  IMAD.U32 R6, RZ, RZ, UR4 ;  /* 0x00000004ff067e24 */ /* 0x000fe4000f8e00ff */
[----:B------:R-:W-:Y:S01]  /*0a60*/  IMAD.MOV.U32 R30, RZ, RZ, RZ ;  /* 0x000000ffff1e7224 */ /* 0x000fe200078e00ff */
[----:B--2---:R-:W-:-:S04]  /*0a70*/  SEL R28, R3, 0xff800000, P0 ;  /* 0xff800000031c7807 */ /* 0x004fc80000000000 */
[-C--:B------:R-:W-:Y:S02]  /*0a80*/  FSETP.GEU.AND P5, PT, R5, R28.reuse, PT ;  /* 0x0000001c0500720b */ /* 0x080fe40003fae000 */
[----:B------:R-:W-:Y:S01]  /*0a90*/  FSETP.NAN.AND P4, PT, R28, R28, PT ;  /* 0x0000001c1c00720b */ /* 0x000fe20003f88000 */
[----:B------:R-:W-:-:S10]  /*0aa0*/  VIADD R3, R41, 0xffffffff ;  /* 0xffffffff29037836 */ /* 0x000fd40000000000 */
[----:B------:R-:W-:Y:S01]  /*0ab0*/  @P5 SEL R28, R28, R5, P4 ;  /* 0x000000051c1c5207 */ /* 0x000fe20002000000 */
[----:B------:R-:W-:-:S05]  /*0ac0*/  IMAD.U32 R5, RZ, RZ, UR7 ;  /* 0x00000007ff057e24 */ /* 0x000fca000f8e00ff */
[----:B------:R-:W-:Y:S01]  /*0ad0*/  ISETP.LT.AND P4, PT, R5, 0x100, P3 ;  /* 0x000001000500780c */ /* 0x000fe20001f81270 */
[----:B------:R-:W-:Y:S02]  /*0ae0*/  IMAD.U32 R5, RZ, RZ, UR5 ;  /* 0x00000005ff057e24 */ /* 0x000fe4000f8e00ff */
[----:B------:R-:W-:-:S03]  /*0af0*/  IMAD R3, R6, 0x800, R3 ;  /* 0x0000080006037824 */ /* 0x000fc600078e0203 */
[----:B------:R-:W-:Y:S01]  /*0b00*/  ISETP.LT.AND P3, PT, R5, 0x100, P3 ;  /* 0x000001000500780c */ /* 0x000fe20001f61270 */
[----:B------:R-:W-:Y:S02]  /*0b10*/  IMAD.MOV.U32 R6, RZ, RZ, RZ ;  /* 0x000000ffff067224 */ /* 0x000fe400078e00ff */
[----:B------:R-:W-:-:S04]  /*0b20*/  IMAD.WIDE R20, R3, 0x4, R22 ;  /* 0x0000000403147825 */ /* 0x000fc800078e0216 */
[----:B------:R-:W-:Y:S01]  /*0b30*/  VIADD R19, R3, 0x400 ;  /* 0x0000040003137836 */ /* 0x000fe20000000000 */
[----:B------:R1:W2:Y:S01]  /*0b40*/  @P4 LDG.E.EL R6, desc[UR8][R20.64] ;  /* 0x0000000814064981 */ /* 0x0002a2000c2e1900 */
[----:B------:R-:W-:Y:S02]  /*0b50*/  IMAD.MOV.U32 R3, RZ, RZ, RZ ;  /* 0x000000ffff037224 */ /* 0x000fe400078e00ff */
[----:B------:R-:W-:-:S04]  /*0b60*/  IMAD.WIDE R18, R19, 0x4, R22 ;  /* 0x0000000413127825 */ /* 0x000fc800078e0216 */
[----:B------:R-:W-:Y:S01]  /*0b70*/  IMAD.U32 R5, RZ, RZ, UR4 ;  /* 0x00000004ff057e24 */ /* 0x000fe2000f8e00ff */
[----:B------:R-:W3:Y:S03]  /*0b80*/  @P3 LDG.E.EL R3, desc[UR8][R18.64] ;  /* 0x0000000812033981 */ /* 0x000ee6000c2e1900 */
[----:B------:R-:W-:-:S04]  /*0b90*/  IMAD R5, R5, 0x800, R8 ;  /* 0x0000080005057824 */ /* 0x000fc800078e0208 */
[----:B-1----:R-:W-:-:S05]  /*0ba0*/  IMAD.WIDE R20, R5, 0x4, R22 ;  /* 0x0000000405147825 */ /* 0x002fca00078e0216 */
[----:B------:R-:W4:Y:S01]  /*0bb0*/  @P2 LDG.E.EL R30, desc[UR8][R20.64] ;  /* 0x00000008141e2981 */ /* 0x000f22000c2e1900 */
[----:B------:R-:W-:Y:S01]  /*0bc0*/  P2R R16, PR, RZ, 0x20 ;  /* 0x00000020ff107803 */ /* 0x000fe20000000000 */
[----:B------:R-:W-:Y:S01]  /*0bd0*/  VIADD R5, R5, 0x400 ;  /* 0x0000040005057836 */ /* 0x000fe20000000000 */
[----:B--2---:R-:W-:-:S04]  /*0be0*/  SEL R6, R6, 0xff800000, P4 ;  /* 0xff80000006067807 */ /* 0x004fc80002000000 */
[----:B------:R-:W-:Y:S02]  /*0bf0*/  FSETP.GEU.AND P5, PT, R25, R6, PT ;  /* 0x000000061900720b */ /* 0x000fe40003fae000 */
[----:B---3--:R-:W-:-:S04]  /*0c00*/  SEL R3, R3, 0xff800000, P3 ;  /* 0xff80000003037807 */ /* 0x008fc80001800000 */
[----:B------:R-:W-:Y:S02]  /*0c10*/  FSETP.GEU.AND P4, PT, R28, R3, PT ;  /* 0x000000031c00720b */ /* 0x000fe40003f8e000 */
[----:B------:R-:W-:-:S05]  /*0c20*/  FSETP.NAN.AND P3, PT, R6, R6, PT ;  /* 0x000000060600720b */ /* 0x000fca0003f68000 */
[----:B------:R-:W-:Y:S02]  /*0c30*/  @P5 SEL R6, R6, R25, P3 ;  /* 0x0000001906065207 */ /* 0x000fe40001800000 */
[C---:B------:R-:W-:Y:S02]  /*0c40*/  FSETP.NAN.AND P3, PT, R3.reuse, R3, PT ;  /* 0x000000030300720b */ /* 0x040fe40003f68000 */
[----:B----4-:R-:W-:Y:S02]  /*0c50*/  SEL R30, R30, 0xff800000, P2 ;  /* 0xff8000001e1e7807 */ /* 0x010fe40001000000 */
[----:B------:R-:W-:Y:S02]  /*0c60*/  P2R R18, PR, RZ, 0x10 ;  /* 0x00000010ff127803 */ /* 0x000fe40000000000 */
[----:B------:R-:W-:Y:S02]  /*0c70*/  @P4 SEL R3, R3, R28, P3 ;  /* 0x0000001c03034207 */ /* 0x000fe40001800000 */
[----:B------:R-:W-:-:S02]  /*0c80*/  FSETP.GEU.AND P4, PT, R4, R30, PT ;  /* 0x0000001e0400720b */ /* 0x000fc40003f8e000 */
[----:B------:R-:W-:Y:S01]  /*0c90*/  FSETP.NAN.AND P3, PT, R30, R30, PT ;  /* 0x0000001e1e00720b */ /* 0x000fe20003f68000 */
[----:B------:R-:W-:-:S10]  /*0ca0*/  IMAD.MOV.U32 R25, RZ, RZ, RZ ;  /* 0x000000ffff197224 */ /* 0x000fd400078e00ff */
[----:B------:R-:W-:Y:S01]  /*0cb0*/  @P4 SEL R30, R30, R4, P3 ;  /* 0x000000041e1e4207 */ /* 0x000fe20001800000 */
[----:B------:R-:W-:-:S05]  /*0cc0*/  IMAD.WIDE R4, R5, 0x4, R22 ;  /* 0x0000000405047825 */ /* 0x000fca00078e0216 */
[----:B------:R-:W2:Y:S01]  /*0cd0*/  @P0 LDG.E.EL R25, desc[UR8][R4.64] ;  /* 0x0000000804190981 */ /* 0x000ea2000c2e1900 */
[----:B------:R-:W-:Y:S01]  /*0ce0*/  P2R R19, PR, RZ, 0x10 ;  /* 0x00000010ff137803 */ /* 0x000fe20000000000 */
[----:B------:R-:W-:Y:S01]  /*0cf0*/  VIADD R21, R8, 0x1 ;  /* 0x0000000108157836 */ /* 0x000fe20000000000 */
[----:B------:R-:W-:Y:S02]  /*0d00*/  CS2R R28, SRZ ;  /* 0x00000000001c7805 */ /* 0x000fe4000001ff00 */
[----:B--2---:R-:W-:-:S04]  /*0d10*/  SEL R31, R25, 0xff800000, P0 ;  /* 0xff800000191f7807 */ /* 0x004fc80000000000 */
[-C--:B------:R-:W-:Y:S02]  /*0d20*/  FSETP.GEU.AND P4, PT, R24, R31.reuse, PT ;  /* 0x0000001f1800720b */ /* 0x080fe40003f8e000 */
[----:B------:R-:W-:-:S11]  /*0d30*/  FSETP.NAN.AND P3, PT, R31, R31, PT ;  /* 0x0000001f1f00720b */ /* 0x000fd60003f68000 */
[----:B------:R-:W-:Y:S01]  /*0d40*/  @P4 SEL R31, R31, R24, P3 ;  /* 0x000000181f1f4207 */ /* 0x000fe20001800000 */
[----:B------:R-:W-:-:S04]  /*0d50*/  IMAD.U32 R24, RZ, RZ, UR4 ;  /* 0x00000004ff187e24 */ /* 0x000fc8000f8e00ff */
[----:B------:R-:W-:-:S04]  /*0d60*/  IMAD R21, R24, 0x800, R21 ;  /* 0x0000080018157824 */ /* 0x000fc800078e0215 */
[----:B------:R-:W-:-:S04]  /*0d70*/  IMAD.WIDE R24, R21, 0x4, R22 ;  /* 0x0000000415187825 */ /* 0x000fc800078e0216 */
[----:B------:R-:W-:Y:S01]  /*0d80*/  VIADD R5, R21, 0x400 ;  /* 0x0000040015057836 */ /* 0x000fe20000000000 */
[----:B------:R1:W2:Y:S03]  /*0d90*/  @P2 LDG.E.EL R29, desc[UR8][R24.64] ;  /* 0x00000008181d2981 */ /* 0x0002a6000c2e1900 */
[----:B------:R-:W-:-:S05]  /*0da0*/  IMAD.WIDE R4, R5, 0x4, R22 ;  /* 0x0000000405047825 */ /* 0x000fca00078e0216 */
[----:B------:R3:W4:Y:S01]  /*0db0*/  @P0 LDG.E.EL R28, desc[UR8][R4.64] ;  /* 0x00000008041c0981 */ /* 0x000722000c2e1900 */
[----:B------:R-:W-:Y:S01]  /*0dc0*/  P2R R20, PR, RZ, 0x10 ;  /* 0x00000010ff147803 */ /* 0x000fe20000000000 */
[----:B------:R-:W-:Y:S01]  /*0dd0*/  USHF.L.U32 UR5, UR4, 0x1, URZ ;  /* 0x0000000104057899 */ /* 0x000fe2000800063f */
[----:B------:R-:W-:Y:S01]  /*0de0*/  ISETP.LT.U32.AND P1, PT, R26, 0x10f, P1 ;  /* 0x0000010f1a00780c */ /* 0x000fe20000f21070 */
[----:B-1----:R-:W-:-:S04]  /*0df0*/  IMAD.U32 R24, RZ, RZ, UR4 ;  /* 0x00000004ff187e24 */ /* 0x002fc8000f8e00ff */
[----:B---3--:R-:W-:Y:S02]  /*0e00*/  IMAD.U32 R4, RZ, RZ, UR5 ;  /* 0x00000005ff047e24 */ /* 0x008fe4000f8e00ff */
[----:B------:R-:W-:Y:S02]  /*0e10*/  IMAD R33, R24, 0x800, R41 ;  /* 0x0000080018217824 */ /* 0x000fe400078e0229 */
[----:B------:R-:W-:Y:S02]  /*0e20*/  IMAD.MOV.U32 R34, RZ, RZ, RZ ;  /* 0x000000ffff227224 */ /* 0x000fe400078e00ff */
[----:B------:R-:W-:Y:S01]  /*0e30*/  IMAD.WIDE R24, R33, 0x4, R22 ;  /* 0x0000000421187825 */ /* 0x000fe200078e0216 */
[----:B--2---:R-:W-:-:S04]  /*0e40*/  SEL R29, R29, 0xff800000, P2 ;  /* 0xff8000001d1d7807 */ /* 0x004fc80001000000 */
[----:B------:R-:W-:Y:S02]  /*0e50*/  FSETP.GEU.AND P4, PT, R30, R29, PT ;  /* 0x0000001d1e00720b */ /* 0x000fe40003f8e000 */
[----:B----4-:R-:W-:-:S04]  /*0e60*/  SEL R28, R28, 0xff800000, P0 ;  /* 0xff8000001c1c7807 */ /* 0x010fc80000000000 */
[----:B------:R-:W-:Y:S02]  /*0e70*/  FSETP.GEU.AND P2, PT, R31, R28, PT ;  /* 0x0000001c1f00720b */ /* 0x000fe40003f4e000 */
[----:B------:R-:W-:-:S05]  /*0e80*/  FSETP.NAN.AND P0, PT, R29, R29, PT ;  /* 0x0000001d1d00720b */ /* 0x000fca0003f08000 */
[----:B------:R-:W-:Y:S02]  /*0e90*/  @P4 SEL R29, R29, R30, P0 ;  /* 0x0000001e1d1d4207 */ /* 0x000fe40000000000 */
[----:B------:R-:W-:-:S04]  /*0ea0*/  FSETP.NAN.AND P0, PT, R28, R28, PT ;  /* 0x0000001c1c00720b */ /* 0x000fc80003f08000 */
[----:B------:R-:W-:Y:S02]  /*0eb0*/  @P2 SEL R28, R28, R31, P0 ;  /* 0x0000001f1c1c2207 */ /* 0x000fe40000000000 */
[----:B------:R-:W-:-:S13]  /*0ec0*/  ISETP.LT.AND P0, PT, R4, 0x100, P1 ;  /* 0x000001000400780c */ /* 0x000fda0000f01270 */
[----:B------:R-:W2:Y:S01]  /*0ed0*/  @P0 LDG.E.EL R34, desc[UR8][R24.64] ;  /* 0x0000000818220981 */ /* 0x000ea2000c2e1900 */
[----:B------:R-:W-:-:S06]  /*0ee0*/  UIADD3 UR6, UR5, 0x1, URZ ;  /* 0x0000000105067890 */ /* 0x000fcc000fffe03f */
[----:B------:R-:W-:Y:S01]  /*0ef0*/  IMAD.U32 R4, RZ, RZ, UR6 ;  /* 0x00000006ff047e24 */ /* 0x000fe2000f8e00ff */
[----:B------:R-:W-:-:S04]  /*0f00*/  P2R R30, PR, RZ, 0x4 ;  /* 0x00000004ff1e7803 */ /* 0x000fc80000000000 */
[----:B------:R-:W-:Y:S01]  /*0f10*/  ISETP.LT.AND P1, PT, R4, 0x100, P1 ;  /* 0x000001000400780c */ /* 0x000fe20000f21270 */
        /* <DEDUP_REMOVED lines=9> */
[----:B------:R-:W-:Y:S01]  /*0fb0*/  IMAD.MOV.U32 R26, RZ, RZ, RZ ;  /* 0x000000ffff1a7224 */ /* 0x000fe200078e00ff */
[----:B--2---:R-:W-:-:S04]  /*0fc0*/  SEL R35, R6, 0xff800000, P1 ;  /* 0xff80000006237807 */ /* 0x004fc80000800000 */
[-C--:B------:R-:W-:Y:S02]  /*0fd0*/  FSETP.GEU.AND P3, PT, R3, R35.reuse, PT ;  /* 0x000000230300720b */ /* 0x080fe40003f6e000 */
[----:B------:R-:W-:Y:S01]  /*0fe0*/  FSETP.NAN.AND P2, PT, R35, R35, PT ;  /* 0x000000232300720b */ /* 0x000fe20003f48000 */
[----:B------:R-:W-:-:S10]  /*0ff0*/  IMAD.U32 R6, RZ, RZ, UR4 ;  /* 0x00000004ff067e24 */ /* 0x000fd4000f8e00ff */
[----:B------:R-:W-:Y:S01]  /*1000*/  @P3 SEL R35, R35, R3, P2 ;  /* 0x0000000323233207 */ /* 0x000fe20001000000 */
[----:B------:R-:W-:-:S04]  /*1010*/  VIADD R3, R41, 0x1 ;  /* 0x0000000129037836 */ /* 0x000fc80000000000 */
[----:B------:R-:W-:Y:S02]  /*1020*/  IMAD R33, R6, 0x800, R3 ;  /* 0x0000080006217824 */ /* 0x000fe400078e0203 */
[----:B------:R-:W-:Y:S02]  /*1030*/  IMAD.MOV.U32 R3, RZ, RZ, RZ ;  /* 0x000000ffff037224 */ /* 0x000fe400078e00ff */
[----:B------:R-:W-:-:S04]  /*1040*/  IMAD.WIDE R24, R33, 0x4, R22 ;  /* 0x0000000421187825 */ /* 0x000fc800078e0216 */
[----:B------:R-:W-:Y:S01]  /*1050*/  VIADD R5, R33, 0x400 ;  /* 0x0000040021057836 */ /* 0x000fe20000000000 */
[----:B------:R1:W2:Y:S03]  /*1060*/  @P0 LDG.E.EL R3, desc[UR8][R24.64] ;  /* 0x0000000818030981 */ /* 0x0002a6000c2e1900 */
[----:B------:R-:W-:-:S05]  /*1070*/  IMAD.WIDE R4, R5, 0x4, R22 ;  /* 0x0000000405047825 */ /* 0x000fca00078e0216 */
[----:B------:R3:W4:Y:S01]  /*1080*/  @P1 LDG.E.EL R26, desc[UR8][R4.64] ;  /* 0x00000008041a1981 */ /* 0x000722000c2e1900 */
[----:B------:R-:W-:Y:S02]  /*1090*/  P2R R32, PR, RZ, 0x8 ;  /* 0x00000008ff207803 */ /* 0x000fe40000000000 */
[----:B-1----:R-:W-:-:S04]  /*10a0*/  SHF.R.S32.HI R25, RZ, 0x1f, R2 ;  /* 0x0000001fff197819 */ /* 0x002fc80000011402 */
[----:B------:R-:W-:-:S04]  /*10b0*/  LEA.HI R25, R25, R2, RZ, 0x4 ;  /* 0x0000000219197211 */ /* 0x000fc800078f20ff */
[----:B------:R-:W-:-:S04]  /*10c0*/  SHF.R.S32.HI R25, RZ, 0x4, R25 ;  /* 0x00000004ff197819 */ /* 0x000fc80000011419 */
[----:B---3--:R-:W-:Y:S01]  /*10d0*/  LEA R4, R25, 0x1, 0x1 ;  /* 0x0000000119047811 */ /* 0x008fe200078e08ff */
[----:B------:R-:W-:Y:S02]  /*10e0*/  IMAD.U32 R24, RZ, RZ, UR4 ;  /* 0x00000004ff187e24 */ /* 0x000fe4000f8e00ff */
[----:B------:R-:W-:-:S04]  /*10f0*/  VIADD R5, R8, 0x1f ;  /* 0x0000001f08057836 */ /* 0x000fc80000000000 */
[----:B------:R-:W-:Y:S02]  /*1100*/  IMAD R5, R24, 0x800, R5 ;  /* 0x0000080018057824 */ /* 0x000fe400078e0205 */
[----:B------:R-:W-:Y:S02]  /*1110*/  IMAD.MOV.U32 R38, RZ, RZ, RZ ;  /* 0x000000ffff267224 */ /* 0x000fe400078e00ff */
[----:B------:R-:W-:-:S04]  /*1120*/  IMAD.WIDE R24, R5, 0x4, R22 ;  /* 0x0000000405187825 */ /* 0x000fc800078e0216 */
[----:B------:R-:W-:Y:S02]  /*1130*/  VIADD R5, R5, 0x400 ;  /* 0x0000040005057836 */ /* 0x000fe40000000000 */
[----:B------:R-:W-:Y:S01]  /*1140*/  IMAD.MOV.U32 R37, RZ, RZ, RZ ;  /* 0x000000ffff257224 */ /* 0x000fe200078e00ff */
[----:B--2---:R-:W-:-:S04]  /*1150*/  SEL R3, R3, 0xff800000, P0 ;  /* 0xff80000003037807 */ /* 0x004fc80000000000 */
[----:B------:R-:W-:Y:S02]  /*1160*/  FSETP.GEU.AND P3, PT, R34, R3, PT ;  /* 0x000000032200720b */ /* 0x000fe40003f6e000 */
[----:B----4-:R-:W-:-:S04]  /*1170*/  SEL R26, R26, 0xff800000, P1 ;  /* 0xff8000001a1a7807 */ /* 0x010fc80000800000 */
[----:B------:R-:W-:Y:S02]  /*1180*/  FSETP.GEU.AND P1, PT, R35, R26, PT ;  /* 0x0000001a2300720b */ /* 0x000fe40003f2e000 */
[----:B------:R-:W-:-:S05]  /*1190*/  FSETP.NAN.AND P0, PT, R3, R3, PT ;  /* 0x000000030300720b */ /* 0x000fca0003f08000 */
[----:B------:R-:W-:Y:S02]  /*11a0*/  @P3 SEL R3, R3, R34, P0 ;  /* 0x0000002203033207 */ /* 0x000fe40000000000 */
[C---:B------:R-:W-:Y:S02]  /*11b0*/  FSETP.NAN.AND P0, PT, R26.reuse, R26, PT ;  /* 0x0000001a1a00720b */ /* 0x040fe40003f08000 */
[----:B------:R-:W-:Y:S02]  /*11c0*/  P2R R6, PR, RZ, 0x2 ;  /* 0x00000002ff067803 */ /* 0x000fe40000000000 */
[----:B------:R-:W-:Y:S02]  /*11d0*/  @P1 SEL R26, R26, R35, P0 ;  /* 0x000000231a1a1207 */ /* 0x000fe40000000000 */
[----:B------:R-:W-:-:S04]  /*11e0*/  ISETP.GE.AND P1, PT, R4, 0x20, PT ;  /* 0x000000200400780c */ /* 0x000fc80003f26270 */
[----:B------:R-:W-:Y:S01]  /*11f0*/  ISETP.GT.AND P1, PT, R2, -0x10, !P1 ;  /* 0xfffffff00200780c */ /* 0x000fe20004f24270 */
[----:B------:R-:W-:-:S03]  /*1200*/  IMAD.U32 R4, RZ, RZ, UR5 ;  /* 0x00000005ff047e24 */ /* 0x000fc6000f8e00ff */
[----:B------:R-:W-:-:S04]  /*1210*/  ISETP.GT.AND P0, PT, R40, RZ, P1 ;  /* 0x000000ff2800720c */ /* 0x000fc80000f04270 */
[----:B------:R-:W-:-:S04]  /*1220*/  ISETP.LT.AND P0, PT, R2, 0x100, P0 ;  /* 0x000001000200780c */ /* 0x000fc80000701270 */
[----:B------:R-:W-:Y:S01]  /*1230*/  ISETP.LT.AND P2, PT, R4, 0x100, P0 ;  /* 0x000001000400780c */ /* 0x000fe20000741270 */
[----:B------:R-:W-:-:S05]  /*1240*/  IMAD.U32 R4, RZ, RZ, UR6 ;  /* 0x00000006ff047e24 */ /* 0x000fca000f8e00ff */
[----:B------:R-:W-:Y:S01]  /*1250*/  ISETP.LT.AND P0, PT, R4, 0x100, P0 ;  /* 0x000001000400780c */ /* 0x000fe20000701270 */
[----:B------:R-:W-:-:S06]  /*1260*/  IMAD.WIDE R4, R5, 0x4, R22 ;  /* 0x0000000405047825 */ /* 0x000fcc00078e0216 */
[----:B------:R1:W2:Y:S06]  /*1270*/  @P2 LDG.E.EL R38, desc[UR8][R24.64] ;  /* 0x0000000818262981 */ /* 0x0002ac000c2e1900 */
[----:B------:R3:W4:Y:S01]  /*1280*/  @P0 LDG.E.EL R37, desc[UR8][R4.64] ;  /* 0x0000000804250981 */ /* 0x000722000c2e1900 */
[----:B------:R-:W-:Y:S02]  /*1290*/  P2R R33, PR, RZ, 0x8 ;  /* 0x00000008ff217803 */ /* 0x000fe40000000000 */
[----:B------:R-:W-:Y:S01]  /*12a0*/  LEA R27, R27, 0x1, 0x1 ;  /* 0x000000011b1b7811 */ /* 0x000fe200078e08ff */
[----:B-1----:R-:W-:-:S02]  /*12b0*/  IMAD.U32 R25, RZ, RZ, UR4 ;  /* 0x00000004ff197e24 */ /* 0x002fc4000f8e00ff */
[----:B---3--:R-:W-:Y:S02]  /*12c0*/  IMAD.U32 R4, RZ, RZ, UR5 ;  /* 0x00000005ff047e24 */ /* 0x008fe4000f8e00ff */
[----:B------:R-:W-:-:S04]  /*12d0*/  VIADD R24, R41, 0x1f ;  /* 0x0000001f29187836 */ /* 0x000fc80000000000 */
[----:B------:R-:W-:-:S04]  /*12e0*/  IMAD R5, R25, 0x800, R24 ;  /* 0x0000080019057824 */ /* 0x000fc800078e0218 */
[----:B------:R-:W-:-:S04]  /*12f0*/  IMAD.WIDE R24, R5, 0x4, R22 ;  /* 0x0000000405187825 */ /* 0x000fc800078e0216 */
[----:B------:R-:W-:Y:S01]  /*1300*/  VIADD R5, R5, 0x400 ;  /* 0x0000040005057836 */ /* 0x000fe20000000000 */
[----:B--2---:R-:W-:-:S04]  /*1310*/  SEL R38, R38, 0xff800000, P2 ;  /* 0xff80000026267807 */ /* 0x004fc80001000000 */
[-C--:B------:R-:W-:Y:S02]  /*1320*/  FSETP.GEU.AND P3, PT, R29, R38.reuse, PT ;  /* 0x000000261d00720b */ /* 0x080fe40003f6e000 */
[----:B----4-:R-:W-:Y:S02]  /*1330*/  SEL R37, R37, 0xff800000, P0 ;  /* 0xff80000025257807 */ /* 0x010fe40000000000 */
[----:B------:R-:W-:Y:S02]  /*1340*/  FSETP.NAN.AND P0, PT, R38, R38, PT ;  /* 0x000000262600720b */ /* 0x000fe40003f08000 */
[----:B------:R-:W-:Y:S02]  /*1350*/  FSETP.GEU.AND P2, PT, R28, R37, PT ;  /* 0x000000251c00720b */ /* 0x000fe40003f4e000 */
[----:B------:R-:W-:-:S05]  /*1360*/  P2R R34, PR, RZ, 0x8 ;  /* 0x00000008ff227803 */ /* 0x000fca0000000000 */
[----:B------:R-:W-:Y:S02]  /*1370*/  @P3 SEL R38, R38, R29, P0 ;  /* 0x0000001d26263207 */ /* 0x000fe40000000000 */
[----:B------:R-:W-:Y:S02]  /*1380*/  ISETP.GE.AND P3, PT, R27, 0x20, PT ;  /* 0x000000201b00780c */ /* 0x000fe40003f66270 */
[C---:B------:R-:W-:Y:S02]  /*1390*/  FSETP.NAN.AND P0, PT, R37.reuse, R37, PT ;  /* 0x000000252500720b */ /* 0x040fe40003f08000 */
[----:B------:R-:W-:Y:S02]  /*13a0*/  ISETP.GT.AND P3, PT, R0, -0x10, !P3 ;  /* 0xfffffff00000780c */ /* 0x000fe40005f64270 */
[----:B------:R-:W-:Y:S02]  /*13b0*/  @P2 SEL R37, R37, R28, P0 ;  /* 0x0000001c25252207 */ /* 0x000fe40000000000 */
[----:B------:R-:W-:-:S04]  /*13c0*/  ISETP.GT.AND P0, PT, R40, RZ, P3 ;  /* 0x000000ff2800720c */ /* 0x000fc80001f04270 */
[----:B------:R-:W-:Y:S02]  /*13d0*/  ISETP.LT.AND P0, PT, R0, 0x100, P0 ;  /* 0x000001000000780c */ /* 0x000fe40000701270 */
[----:B------:R-:W-:Y:S02]  /*13e0*/  P2R R35, PR, RZ, 0x4 ;  /* 0x00000004ff237803 */ /* 0x000fe40000000000 */
[----:B------:R-:W-:Y:S02]  /*13f0*/  ISETP.LT.AND P2, PT, R4, 0x100, P0 ;  /* 0x000001000400780c */ /* 0x000fe40000741270 */
[----:B------:R-:W-:Y:S01]  /*1400*/  CS2R R28, SRZ ;  /* 0x00000000001c7805 */ /* 0x000fe2000001ff00 */
[----:B------:R-:W-:-:S05]  /*1410*/  IMAD.U32 R4, RZ, RZ, UR6 ;  /* 0x00000006ff047e24 */ /* 0x000fca000f8e00ff */
[----:B------:R-:W-:-:S05]  /*1420*/  ISETP.LT.AND P0, PT, R4, 0x100, P0 ;  /* 0x000001000400780c */ /* 0x000fca0000701270 */
[----:B------:R1:W2:Y:S01]  /*1430*/  @P2 LDG.E.EL R28, desc[UR8][R24.64] ;  /* 0x00000008181c2981 */ /* 0x0002a2000c2e1900 */
[----:B------:R-:W-:-:S07]  /*1440*/  IMAD.WIDE R4, R5, 0x4, R22 ;  /* 0x0000000405047825 */ /* 0x000fce00078e0216 */
[----:B------:R3:W4:Y:S01]  /*1450*/  @P0 LDG.E.EL R29, desc[UR8][R4.64] ;  /* 0x00000008041d0981 */ /* 0x000722000c2e1900 */
[----:B------:R-:W-:Y:S01]  /*1460*/  P2R R21, PR, RZ, 0x10 ;  /* 0x00000010ff157803 */ /* 0x000fe20000000000 */
[----:B-1----:R-:W-:Y:S02]  /*1470*/  IMAD.U32 R24, RZ, RZ, UR4 ;  /* 0x00000004ff187e24 */ /* 0x002fe4000f8e00ff */
[----:B---3--:R-:W-:Y:S01]  /*1480*/  IMAD.MOV.U32 R5, RZ, RZ, RZ ;  /* 0x000000ffff057224 */ /* 0x008fe200078e00ff */
[----:B--2---:R-:W-:-:S04]  /*1490*/  SEL R28, R28, 0xff800000, P2 ;  /* 0xff8000001c1c7807 */ /* 0x004fc80001000000 */
[-C--:B------:R-:W-:Y:S02]  /*14a0*/  FSETP.GEU.AND P4, PT, R3, R28.reuse, PT ;  /* 0x0000001c0300720b */ /* 0x080fe40003f8e000 */
[----:B----4-:R-:W-:Y:S02]  /*14b0*/  SEL R29, R29, 0xff800000, P0 ;  /* 0xff8000001d1d7807 */ /* 0x010fe40000000000 */
[----:B------:R-:W-:-:S09]  /*14c0*/  FSETP.NAN.AND P0, PT, R28, R28, PT ;  /* 0x0000001c1c00720b */ /* 0x000fd20003f08000 */
[----:B------:R-:W-:Y:S02]  /*14d0*/  @P4 SEL R28, R28, R3, P0 ;  /* 0x000000031c1c4207 */ /* 0x000fe40000000000 */
[-C--:B------:R-:W-:Y:S02]  /*14e0*/  FSETP.GEU.AND P0, PT, R26, R29.reuse, PT ;  /* 0x0000001d1a00720b */ /* 0x080fe40003f0e000 */
[----:B------:R-:W-:Y:S01]  /*14f0*/  FSETP.NAN.AND P2, PT, R29, R29, PT ;  /* 0x0000001d1d00720b */ /* 0x000fe20003f48000 */
[----:B------:R-:W-:-:S04]  /*1500*/  VIADD R3, R8, 0x20 ;  /* 0x0000002008037836 */ /* 0x000fc80000000000 */
[----:B------:R-:W-:Y:S02]  /*1510*/  IMAD R25, R24, 0x800, R3 ;  /* 0x0000080018197824 */ /* 0x000fe400078e0203 */
[----:B------:R-:W-:-:S04]  /*1520*/  IMAD.U32 R3, RZ, RZ, UR5 ;  /* 0x00000005ff037e24 */ /* 0x000fc8000f8e00ff */
[----:B------:R-:W-:Y:S02]  /*1530*/  @P0 SEL R29, R29, R26, P2 ;  /* 0x0000001a1d1d0207 */ /* 0x000fe40001000000 */
[----:B------:R-:W-:-:S04]  /*1540*/  ISETP.GT.AND P2, PT, R40, -0x1, P1 ;  /* 0xffffffff2800780c */ /* 0x000fc80000f44270 */
[----:B------:R-:W-:-:S04]  /*1550*/  ISETP.LT.AND P2, PT, R2, 0x100, P2 ;  /* 0x000001000200780c */ /* 0x000fc80001741270 */
[----:B------:R-:W-:Y:S01]  /*1560*/  ISETP.LT.AND P1, PT, R3, 0x100, P2 ;  /* 0x000001000300780c */ /* 0x000fe20001721270 */
[----:B------:R-:W-:-:S12]  /*1570*/  IMAD.WIDE R26, R25, 0x4, R22 ;  /* 0x00000004191a7825 */ /* 0x000fd800078e0216 */
[----:B------:R-:W2:Y:S01]  /*1580*/  @P1 LDG.E.EL R5, desc[UR8][R26.64] ;  /* 0x000000081a051981 */ /* 0x000ea2000c2e1900 */
[----:B------:R-:W-:Y:S01]  /*1590*/  P2R R17, PR, RZ, 0x20 ;  /* 0x00000020ff117803 */ /* 0x000fe20000000000 */
        /* <DEDUP_REMOVED lines=10> */
[----:B------:R1:W2:Y:S01]  /*1640*/  @P2 LDG.E.EL R38, desc[UR8][R24.64] ;  /* 0x0000000818262981 */ /* 0x0002a2000c2e1900 */
[----:B------:R-:W-:Y:S01]  /*1650*/  P2R R4, PR, RZ, 0x1 ;  /* 0x00000001ff047803 */ /* 0x000fe20000000000 */
[----:B------:R-:W-:Y:S01]  /*1660*/  IMAD.U32 R27, RZ, RZ, UR4 ;  /* 0x00000004ff1b7e24 */ /* 0x000fe2000f8e00ff */
[----:B------:R-:W-:Y:S01]  /*1670*/  P2R R3, PR, RZ, 0x20 ;  /* 0x00000020ff037803 */ /* 0x000fe20000000000 */
[----:B------:R-:W-:Y:S01]  /*1680*/  VIADD R26, R41, 0x20 ;  /* 0x00000020291a7836 */ /* 0x000fe20000000000 */
[----:B------:R-:W-:-:S03]  /*1690*/  ISETP.GT.AND P5, PT, R40, -0x1, P3 ;  /* 0xffffffff2800780c */ /* 0x000fc60001fa4270 */
[----:B------:R-:W-:Y:S01]  /*16a0*/  IMAD R27, R27, 0x800, R26 ;  /* 0x000008001b1b7824 */ /* 0x000fe200078e021a */
[----:B------:R-:W-:Y:S01]  /*16b0*/  ISETP.LT.AND P5, PT, R0, 0x100, P5 ;  /* 0x000001000000780c */ /* 0x000fe20002fa1270 */
[----:B------:R-:W-:-:S05]  /*16c0*/  IMAD.U32 R26, RZ, RZ, UR5 ;  /* 0x00000005ff1a7e24 */ /* 0x000fca000f8e00ff */
[----:B------:R-:W-:Y:S01]  /*16d0*/  ISETP.LT.AND P3, PT, R26, 0x100, P5 ;  /* 0x000001001a00780c */ /* 0x000fe20002f61270 */
[----:B-1----:R-:W-:-:S04]  /*16e0*/  IMAD.WIDE R24, R27, 0x4, R22 ;  /* 0x000000041b187825 */ /* 0x002fc800078e0216 */
[----:B------:R-:W-:-:S05]  /*16f0*/  IMAD.U32 R26, RZ, RZ, UR6 ;  /* 0x00000006ff1a7e24 */ /* 0x000fca000f8e00ff */
[----:B------:R-:W-:Y:S01]  /*1700*/  ISETP.LT.AND P5, PT, R26, 0x100, P5 ;  /* 0x000001001a00780c */ /* 0x000fe20002fa1270 */
[----:B------:R-:W-:Y:S02]  /*1710*/  VIADD R27, R27, 0x400 ;  /* 0x000004001b1b7836 */ /* 0x000fe40000000000 */
[----:B------:R-:W-:Y:S02]  /*1720*/  IMAD.MOV.U32 R42, RZ, RZ, RZ ;  /* 0x000000ffff2a7224 */ /* 0x000fe400078e00ff */
[----:B------:R-:W-:-:S08]  /*1730*/  IMAD.WIDE R26, R27, 0x4, R22 ;  /* 0x000000041b1a7825 */ /* 0x000fd000078e0216 */
[----:B------:R-:W3:Y:S01]  /*1740*/  @P5 LDG.E.EL R42, desc[UR8][R26.64] ;  /* 0x000000081a2a5981 */ /* 0x000ee2000c2e1900 */
[----:B--2---:R-:W-:-:S04]  /*1750*/  SEL R38, R38, 0xff800000, P2 ;  /* 0xff80000026267807 */ /* 0x004fc80001000000 */
[-C--:B------:R-:W-:Y:S02]  /*1760*/  FSETP.GEU.AND P0, PT, R37, R38.reuse, PT ;  /* 0x000000262500720b */ /* 0x080fe40003f0e000 */
[----:B------:R-:W-:-:S11]  /*1770*/  FSETP.NAN.AND P4, PT, R38, R38, PT ;  /* 0x000000262600720b */ /* 0x000fd60003f88000 */
[----:B------:R-:W-:Y:S02]  /*1780*/  @P0 SEL R38, R38, R37, P4 ;  /* 0x0000002526260207 */ /* 0x000fe40002000000 */
[----:B------:R-:W-:Y:S02]  /*1790*/  P2R R37, PR, RZ, 0x1 ;  /* 0x00000001ff257803 */ /* 0x000fe40000000000 */
[----:B------:R-:W-:Y:S01]  /*17a0*/  ISETP.NE.AND P0, PT, R39, RZ, PT ;  /* 0x000000ff2700720c */ /* 0x000fe20003f05270 */
[----:B------:R-:W-:-:S06]  /*17b0*/  IMAD.MOV.U32 R39, RZ, RZ, RZ ;  /* 0x000000ffff277224 */ /* 0x000fcc00078e00ff */
[----:B------:R1:W2:Y:S01]  /*17c0*/  @P3 LDG.E.EL R39, desc[UR8][R24.64] ;  /* 0x0000000818273981 */ /* 0x0002a2000c2e1900 */
[----:B------:R-:W-:Y:S02]  /*17d0*/  P2R R14, PR, RZ, 0x40 ;  /* 0x00000040ff0e7803 */ /* 0x000fe40000000000 */
[----:B---3--:R-:W-:Y:S01]  /*17e0*/  SEL R42, R42, 0xff800000, P5 ;  /* 0xff8000002a2a7807 */ /* 0x008fe20002800000 */
[----:B-1----:R-:W-:Y:S02]  /*17f0*/  IMAD.U32 R24, RZ, RZ, UR4 ;  /* 0x00000004ff187e24 */ /* 0x002fe4000f8e00ff */
[----:B------:R-:W-:Y:S01]  /*1800*/  VIADD R41, R41, 0x21 ;  /* 0x0000002129297836 */ /* 0x000fe20000000000 */
[----:B------:R-:W-:Y:S01]  /*1810*/  P2R R27, PR, RZ, 0x20 ;  /* 0x00000020ff1b7803 */ /* 0x000fe20000000000 */
[----:B------:R-:W-:Y:S01]  /*1820*/  VIADD R45, R8, 0x21 ;  /* 0x00000021082d7836 */ /* 0x000fe20000000000 */
[----:B------:R-:W-:Y:S01]  /*1830*/  ISETP.NE.AND P5, PT, R10, RZ, PT ;  /* 0x000000ff0a00720c */ /* 0x000fe20003fa5270 */
[----:B------:R-:W-:-:S02]  /*1840*/  IMAD R41, R24, 0x800, R41 ;  /* 0x0000080018297824 */ /* 0x000fc400078e0229 */
[----:B------:R-:W-:Y:S01]  /*1850*/  IMAD R45, R24, 0x800, R45 ;  /* 0x00000800182d7824 */ /* 0x000fe200078e022d */
[----:B------:R-:W-:Y:S01]  /*1860*/  P2R R10, PR, RZ, 0x20 ;  /* 0x00000020ff0a7803 */ /* 0x000fe20000000000 */
[----:B------:R-:W-:Y:S01]  /*1870*/  IMAD.MOV.U32 R26, RZ, RZ, RZ ;  /* 0x000000ffff1a7224 */ /* 0x000fe200078e00ff */
[----:B------:R-:W-:Y:S01]  /*1880*/  ISETP.NE.AND P5, PT, R7, RZ, PT ;  /* 0x000000ff0700720c */ /* 0x000fe20003fa5270 */
[----:B------:R-:W-:-:S05]  /*1890*/  IMAD.WIDE R24, R41, 0x4, R22 ;  /* 0x0000000429187825 */ /* 0x000fca00078e0216 */
[----:B------:R1:W3:Y:S01]  /*18a0*/  @P3 LDG.E.EL R26, desc[UR8][R24.64] ;  /* 0x00000008181a3981 */ /* 0x0002e2000c2e1900 */
[----:B------:R-:W-:Y:S01]  /*18b0*/  IMAD.MOV.U32 R8, RZ, RZ, RZ ;  /* 0x000000ffff087224 */ /* 0x000fe200078e00ff */
[----:B--2---:R-:W-:-:S04]  /*18c0*/  SEL R39, R39, 0xff800000, P3 ;  /* 0xff80000027277807 */ /* 0x004fc80001800000 */
[-C--:B------:R-:W-:Y:S02]  /*18d0*/  FSETP.GEU.AND P4, PT, R28, R39.reuse, PT ;  /* 0x000000271c00720b */ /* 0x080fe40003f8e000 */
[----:B------:R-:W-:Y:S02]  /*18e0*/  FSETP.NAN.AND P6, PT, R39, R39, PT ;  /* 0x000000272700720b */ /* 0x000fe40003fc8000 */
[----:B------:R-:W-:-:S09]  /*18f0*/  P2R R40, PR, RZ, 0x10 ;  /* 0x00000010ff287803 */ /* 0x000fd20000000000 */
[----:B------:R-:W-:Y:S02]  /*1900*/  @P4 SEL R39, R39, R28, P6 ;  /* 0x0000001c27274207 */ /* 0x000fe40003000000 */
[-C--:B------:R-:W-:Y:S02]  /*1910*/  FSETP.GEU.AND P6, PT, R29, R42.reuse, PT ;  /* 0x0000002a1d00720b */ /* 0x080fe40003fce000 */
[----:B------:R-:W-:Y:S02]  /*1920*/  FSETP.NAN.AND P4, PT, R42, R42, PT ;  /* 0x0000002a2a00720b */ /* 0x000fe40003f88000 */
[----:B------:R-:W-:-:S09]  /*1930*/  P2R R43, PR, RZ, 0x40 ;  /* 0x00000040ff2b7803 */ /* 0x000fd20000000000 */
[----:B------:R-:W-:Y:S02]  /*1940*/  @P6 SEL R42, R42, R29, P4 ;  /* 0x0000001d2a2a6207 */ /* 0x000fe40002000000 */
[----:B------:R-:W-:-:S04]  /*1950*/  ISETP.NE.AND P6, PT, R31, RZ, PT ;  /* 0x000000ff1f00720c */ /* 0x000fc80003fc5270 */
[----:B------:R-:W-:Y:S02]  /*1960*/  P2R R7, PR, RZ, 0x40 ;  /* 0x00000040ff077803 */ /* 0x000fe40000000000 */
[----:B------:R-:W-:-:S04]  /*1970*/  ISETP.NE.AND P6, PT, R34, RZ, PT ;  /* 0x000000ff2200720c */ /* 0x000fc80003fc5270 */
[----:B-1----:R-:W-:Y:S02]  /*1980*/  P2R R24, PR, RZ, 0x40 ;  /* 0x00000040ff187803 */ /* 0x002fe40000000000 */
[----:B------:R-:W-:-:S04]  /*1990*/  ISETP.NE.AND P6, PT, R30, RZ, PT ;  /* 0x000000ff1e00720c */ /* 0x000fc80003fc5270 */
[----:B------:R-:W-:Y:S02]  /*19a0*/  P2R R25, PR, RZ, 0x40 ;  /* 0x00000040ff197803 */ /* 0x000fe40000000000 */
        /* <DEDUP_REMOVED lines=12> */
[----:B------:R-:W-:Y:S01]  /*1a70*/  ISETP.NE.AND P6, PT, R19, RZ, PT ;  /* 0x000000ff1300720c */ /* 0x000fe20003fc5270 */
[----:B------:R-:W-:-:S03]  /*1a80*/  IMAD.WIDE R28, R45, 0x4, R22 ;  /* 0x000000042d1c7825 */ /* 0x000fc600078e0216 */
[----:B------:R-:W-:Y:S02]  /*1a90*/  P2R R19, PR, RZ, 0x40 ;  /* 0x00000040ff137803 */ /* 0x000fe40000000000 */
[----:B------:R-:W-:Y:S01]  /*1aa0*/  ISETP.NE.AND P6, PT, R13, RZ, PT ;  /* 0x000000ff0d00720c */ /* 0x000fe20003fc5270 */
[----:B------:R1:W2:Y:S03]  /*1ab0*/  @P1 LDG.E.EL R8, desc[UR8][R28.64] ;  /* 0x000000081c081981 */ /* 0x0002a6000c2e1900 */
[----:B-1----:R-:W-:Y:S02]  /*1ac0*/  P2R R28, PR, RZ, 0x40 ;  /* 0x00000040ff1c7803 */ /* 0x002fe40000000000 */
[----:B------:R-:W-:-:S04]  /*1ad0*/  ISETP.NE.AND P6, PT, R14, RZ, PT ;  /* 0x000000ff0e00720c */ /* 0x000fc80003fc5270 */
[----:B------:R-:W-:Y:S02]  /*1ae0*/  P2R R14, PR, RZ, 0x40 ;  /* 0x00000040ff0e7803 */ /* 0x000fe40000000000 */
[----:B------:R-:W-:-:S04]  /*1af0*/  ISETP.NE.AND P6, PT, R11, RZ, PT ;  /* 0x000000ff0b00720c */ /* 0x000fc80003fc5270 */
[----:B------:R-:W-:Y:S02]  /*1b00*/  P2R R11, PR, RZ, 0x40 ;  /* 0x00000040ff0b7803 */ /* 0x000fe40000000000 */
[----:B------:R-:W-:Y:S01]  /*1b10*/  ISETP.NE.AND P6, PT, R12, RZ, PT ;  /* 0x000000ff0c00720c */ /* 0x000fe20003fc5270 */
[----:B------:R-:W-:-:S03]  /*1b20*/  VIADD R13, R45, 0x400 ;  /* 0x000004002d0d7836 */ /* 0x000fc60000000000 */
[----:B------:R-:W-:Y:S02]  /*1b30*/  P2R R29, PR, RZ, 0x40 ;  /* 0x00000040ff1d7803 */ /* 0x000fe40000000000 */
[----:B------:R-:W-:Y:S01]  /*1b40*/  ISETP.NE.AND P6, PT, R9, RZ, PT ;  /* 0x000000ff0900720c */ /* 0x000fe20003fc5270 */
[----:B------:R-:W-:Y:S02]  /*1b50*/  IMAD.MOV.U32 R9, RZ, RZ, RZ ;  /* 0x000000ffff097224 */ /* 0x000fe400078e00ff */
[----:B------:R-:W-:-:S05]  /*1b60*/  IMAD.WIDE R12, R13, 0x4, R22 ;  /* 0x000000040d0c7825 */ /* 0x000fca00078e0216 */
[----:B------:R-:W4:Y:S01]  /*1b70*/  @P2 LDG.E.EL R9, desc[UR8][R12.64] ;  /* 0x000000080c092981 */ /* 0x000f22000c2e1900 */
[----:B------:R-:W-:Y:S01]  /*1b80*/  SEL R44, RZ, 0x1, !P0 ;  /* 0x00000001ff2c7807 */ /* 0x000fe20004000000 */
[----:B------:R-:W-:-:S04]  /*1b90*/  VIADD R41, R41, 0x400 ;  /* 0x0000040029297836 */ /* 0x000fc80000000000 */
[----:B------:R-:W-:Y:S01]  /*1ba0*/  IMAD.WIDE R22, R41, 0x4, R22 ;  /* 0x0000000429167825 */ /* 0x000fe200078e0216 */
[----:B----4-:R-:W-:Y:S02]  /*1bb0*/  SEL R9, R9, 0xff800000, P2 ;  /* 0xff80000009097807 */ /* 0x010fe40001000000 */
[----:B------:R-:W-:Y:S02]  /*1bc0*/  ISETP.NE.AND P2, PT, R6, RZ, PT ;  /* 0x000000ff0600720c */ /* 0x000fe40003f45270 */
[----:B------:R-:W-:Y:S02]  /*1bd0*/  SEL R6, RZ, 0x1, !P5 ;  /* 0x00000001ff067807 */ /* 0x000fe40006800000 */
[----:B------:R-:W-:-:S04]  /*1be0*/  ISETP.NE.AND P5, PT, R10, RZ, PT ;  /* 0x000000ff0a00720c */ /* 0x000fc80003fa5270 */
[----:B------:R-:W-:Y:S02]  /*1bf0*/  SEL R44, R44, 0x2, P5 ;  /* 0x000000022c2c7807 */ /* 0x000fe40002800000 */
[----:B------:R-:W-:Y:S01]  /*1c00*/  ISETP.NE.AND P5, PT, R27, RZ, PT ;  /* 0x000000ff1b00720c */ /* 0x000fe20003fa5270 */
[----:B------:R-:W-:-:S12]  /*1c10*/  IMAD.MOV.U32 R27, RZ, RZ, RZ ;  /* 0x000000ffff1b7224 */ /* 0x000fd800078e00ff */
[----:B------:R-:W4:Y:S01]  /*1c20*/  @P5 LDG.E.EL R27, desc[UR8][R22.64] ;  /* 0x00000008161b5981 */ /* 0x000f22000c2e1900 */
[----:B------:R-:W-:Y:S02]  /*1c30*/  SEL R6, R6, 0x2, P6 ;  /* 0x0000000206067807 */ /* 0x000fe40003000000 */
[----:B------:R-:W-:-:S04]  /*1c40*/  ISETP.NE.AND P6, PT, R29, RZ, PT ;  /* 0x000000ff1d00720c */ /* 0x000fc80003fc5270 */
[----:B------:R-:W-:Y:S02]  /*1c50*/  SEL R44, R44, 0x3, P6 ;  /* 0x000000032c2c7807 */ /* 0x000fe40003000000 */
[----:B------:R-:W-:Y:S02]  /*1c60*/  ISETP.NE.AND P6, PT, R11, RZ, PT ;  /* 0x000000ff0b00720c */ /* 0x000fe40003fc5270 */
[----:B--2---:R-:W-:Y:S02]  /*1c70*/  SEL R8, R8, 0xff800000, P1 ;  /* 0xff80000008087807 */ /* 0x004fe40000800000 */
[----:B------:R-:W-:Y:S02]  /*1c80*/  ISETP.NE.AND P1, PT, R33, RZ, PT ;  /* 0x000000ff2100720c */ /* 0x000fe40003f25270 */
[----:B---3--:R-:W-:Y:S02]  /*1c90*/  SEL R26, R26, 0xff800000, P3 ;  /* 0xff8000001a1a7807 */ /* 0x008fe40001800000 */
[----:B------:R-:W-:-:S02]  /*1ca0*/  ISETP.NE.AND P4, PT, R32, RZ, PT ;  /* 0x000000ff2000720c */ /* 0x000fc40003f85270 */
[----:B------:R-:W-:Y:S01]  /*1cb0*/  ISETP.NE.AND P3, PT, R36, RZ, PT ;  /* 0x000000ff2400720c */ /* 0x000fe20003f65270 */
[----:B------:R-:W-:Y:S01]  /*1cc0*/  USHF.R.S32.HI UR6, URZ, 0x1e, UR4 ;  /* 0x0000001e3f067899 */ /* 0x000fe20008011404 */
[----:B------:R-:W-:-:S03]  /*1cd0*/  ISETP.NE.AND P0, PT, R35, RZ, PT ;  /* 0x000000ff2300720c */ /* 0x000fc60003f05270 */
[----:B------:R-:W-:-:S04]  /*1ce0*/  USGXT UR4, UR6, 0x1 ;  /* 0x000000010604789a */ /* 0x000fc80008000200 */
[----:B------:R-:W-:-:S04]  /*1cf0*/  ULEA.HI UR6, UR4, UR5, URZ, 0x6 ;  /* 0x0000000504067291 */ /* 0x000fc8000f8f303f */
[----:B------:R-:W-:Y:S02]  /*1d00*/  USHF.L.U32 UR4, UR6, 0x8, URZ ;  /* 0x0000000806047899 */ /* 0x000fe4000800063f */
[----:B------:R-:W-:Y:S02]  /*1d10*/  UISETP.GE.AND UP0, UPT, UR7, 0x100, UPT ;  /* 0x000001000700788c */ /* 0x000fe4000bf06270 */
[----:B------:R-:W-:Y:S02]  /*1d20*/  ULOP3.LUT UR6, UR6, 0xffffffc0, URZ, 0xc0, !UPT ;  /* 0xffffffc006067892 */ /* 0x000fe4000f8ec03f */
[----:B------:R-:W-:Y:S01]  /*1d30*/  ULOP3.LUT UR4, UR4, 0xffffc000, URZ, 0xc0, !UPT ;  /* 0xffffc00004047892 */ /* 0x000fe2000f8ec03f */
[----:B------:R-:W-:-:S03]  /*1d40*/  IMAD.U32 R11, RZ, RZ, UR5 ;  /* 0x00000005ff0b7e24 */ /* 0x000fc6000f8e00ff */
[----:B------:R-:W-:-:S03]  /*1d50*/  UIADD3 UR4, UR4, UR5, -UR6 ;  /* 0x0000000504047290 */ /* 0x000fc6000fffe806 */
[----:B------:R-:W-:-:S03]  /*1d60*/  ULDC.64 UR6, c[0x0][0x220] ;  /* 0x0000880000067ab9 */ /* 0x000fc60000000a00 */
[----:B------:R-:W-:Y:S02]  /*1d70*/  LEA R13, R0, UR4, 0x6 ;  /* 0x00000004000d7c11 */ /* 0x000fe4000f8e30ff */
[----:B----4-:R-:W-:Y:S02]  /*1d80*/  SEL R27, R27, 0xff800000, P5 ;  /* 0xff8000001b1b7807 */ /* 0x010fe40002800000 */
[----:B------:R-:W-:Y:S02]  /*1d90*/  ISETP.NE.AND P5, PT, R3, RZ, PT ;  /* 0x000000ff0300720c */ /* 0x000fe40003fa5270 */
[----:B------:R-:W-:Y:S02]  /*1da0*/  SEL R3, RZ, 0x1, !P6 ;  /* 0x00000001ff037807 */ /* 0x000fe40007000000 */
[----:B------:R-:W-:-:S04]  /*1db0*/  ISETP.NE.AND P6, PT, R14, RZ, PT ;  /* 0x000000ff0e00720c */ /* 0x000fc80003fc5270 */
[----:B------:R-:W-:Y:S02]  /*1dc0*/  SEL R10, RZ, 0x1, !P6 ;  /* 0x00000001ff0a7807 */ /* 0x000fe40007000000 */
[----:B------:R-:W-:-:S04]  /*1dd0*/  ISETP.NE.AND P6, PT, R28, RZ, PT ;  /* 0x000000ff1c00720c */ /* 0x000fc80003fc5270 */
[----:B------:R-:W-:Y:S02]  /*1de0*/  SEL R6, R6, 0x3, P6 ;  /* 0x0000000306067807 */ /* 0x000fe40003000000 */
        /* <DEDUP_REMOVED lines=19> */
[----:B------:R-:W-:-:S04]  /*1f20*/  SEL R7, R3, 0x4, P6 ;  /* 0x0000000403077807 */ /* 0x000fc80003000000 */
[----:B------:R-:W-:Y:S02]  /*1f30*/  SEL R7, R7, 0x5, P1 ;  /* 0x0000000507077807 */ /* 0x000fe40000800000 */
[-C--:B------:R-:W-:Y:S02]  /*1f40*/  FSETP.GEU.AND P1, PT, R5, R8.reuse, PT ;  /* 0x000000080500720b */ /* 0x080fe40003f2e000 */
[----:B------:R-:W-:Y:S02]  /*1f50*/  SEL R10, R10, 0x4, P4 ;  /* 0x000000040a0a7807 */ /* 0x000fe40002000000 */
[----:B------:R-:W-:Y:S02]  /*1f60*/  SEL R7, R7, 0x6, P3 ;  /* 0x0000000607077807 */ /* 0x000fe40001800000 */
[----:B------:R-:W-:Y:S02]  /*1f70*/  FSETP.NAN.AND P3, PT, R8, R8, PT ;  /* 0x000000080800720b */ /* 0x000fe40003f68000 */
[----:B------:R-:W-:-:S02]  /*1f80*/  ISETP.NE.AND P4, PT, R40, RZ, PT ;  /* 0x000000ff2800720c */ /* 0x000fc40003f85270 */
[----:B------:R-:W-:Y:S02]  /*1f90*/  SEL R10, R10, 0x5, P2 ;  /* 0x000000050a0a7807 */ /* 0x000fe40001000000 */
[----:B------:R-:W-:Y:S02]  /*1fa0*/  FSETP.GEU.AND P2, PT, R38, R9, PT ;  /* 0x000000092600720b */ /* 0x000fe40003f4e000 */
[----:B------:R-:W-:Y:S02]  /*1fb0*/  @P1 SEL R8, R8, R5, P3 ;  /* 0x0000000508081207 */ /* 0x000fe40001800000 */
[----:B------:R-:W-:Y:S02]  /*1fc0*/  SEL R3, R6, 0x6, P0 ;  /* 0x0000000606037807 */ /* 0x000fe40000000000 */
[----:B------:R-:W-:Y:S02]  /*1fd0*/  SEL R5, R7, 0x7, P4 ;  /* 0x0000000707057807 */ /* 0x000fe40002000000 */
[----:B------:R-:W1:Y:S01]  /*1fe0*/  LDC.64 R6, c[0x0][0x218] ;  /* 0x00008600ff067b82 */ /* 0x000e620000000a00 */
[----:B------:R-:W-:-:S02]  /*1ff0*/  ISETP.NE.AND P0, PT, R37, RZ, PT ;  /* 0x000000ff2500720c */ /* 0x000fc40003f05270 */
[----:B------:R-:W-:Y:S02]  /*2000*/  SEL R44, R44, 0x7, P5 ;  /* 0x000000072c2c7807 */ /* 0x000fe40002800000 */
[----:B------:R-:W-:Y:S02]  /*2010*/  FSETP.NAN.AND P3, PT, R9, R9, PT ;  /* 0x000000090900720b */ /* 0x000fe40003f68000 */
[----:B------:R-:W-:Y:S02]  /*2020*/  FSETP.GEU.AND P4, PT, R39, R26, PT ;  /* 0x0000001a2700720b */ /* 0x000fe40003f8e000 */
[----:B------:R-:W-:Y:S02]  /*2030*/  SEL R3, R3, 0x7, P0 ;  /* 0x0000000703037807 */ /* 0x000fe40000000000 */
[----:B------:R-:W-:Y:S02]  /*2040*/  ISETP.NE.AND P0, PT, R4, RZ, PT ;  /* 0x000000ff0400720c */ /* 0x000fe40003f05270 */
[----:B------:R-:W-:-:S02]  /*2050*/  @P2 SEL R9, R9, R38, P3 ;  /* 0x0000002609092207 */ /* 0x000fc40001800000 */
[----:B------:R-:W-:Y:S02]  /*2060*/  SEL R4, R44, 0x8, P1 ;  /* 0x000000082c047807 */ /* 0x000fe40000800000 */
[----:B------:R-:W-:Y:S02]  /*2070*/  ISETP.GE.AND P3, PT, R2, 0x100, PT ;  /* 0x000001000200780c */ /* 0x000fe40003f66270 */
[----:B------:R-:W-:Y:S02]  /*2080*/  FSETP.GEU.AND P1, PT, R42, R27, PT ;  /* 0x0000001b2a00720b */ /* 0x000fe40003f2e000 */
[----:B------:R-:W-:Y:S02]  /*2090*/  SEL R3, R3, 0x8, P2 ;  /* 0x0000000803037807 */ /* 0x000fe40001000000 */
[----:B------:R-:W-:Y:S02]  /*20a0*/  PLOP3.LUT P2, PT, PT, PT, UP0, 0x40, 0x0 ;  /* 0x000000000000781c */ /* 0x000fe40003f4e808 */
[----:B------:R-:W-:-:S02]  /*20b0*/  FSETP.NAN.AND P5, PT, R26, R26, PT ;  /* 0x0000001a1a00720b */ /* 0x000fc40003fa8000 */
[----:B------:R-:W-:Y:S02]  /*20c0*/  ISETP.LT.AND P3, PT, R11, 0x100, !P3 ;  /* 0x000001000b00780c */ /* 0x000fe40005f61270 */
[----:B------:R-:W-:Y:S02]  /*20d0*/  LOP3.LUT R4, R4, 0xff, RZ, 0xc0, !PT ;  /* 0x000000ff04047812 */ /* 0x000fe400078ec0ff */
[----:B------:R-:W-:Y:S02]  /*20e0*/  ISETP.LT.AND P2, PT, R0, 0x100, P2 ;  /* 0x000001000000780c */ /* 0x000fe40001741270 */
[----:B------:R-:W-:Y:S02]  /*20f0*/  ISETP.NE.AND P6, PT, R43, RZ, PT ;  /* 0x000000ff2b00720c */ /* 0x000fe40003fc5270 */
[----:B------:R-:W-:Y:S02]  /*2100*/  SEL R10, R10, 0x6, P0 ;  /* 0x000000060a0a7807 */ /* 0x000fe40000000000 */
[----:B------:R-:W-:Y:S01]  /*2110*/  LEA R11, R2, UR4, 0x6 ;  /* 0x00000004020b7c11 */ /* 0x000fe2000f8e30ff */
[----:B------:R-:W-:Y:S01]  /*2120*/  IMAD R17, R3, 0x100, R4 ;  /* 0x0000010003117824 */ /* 0x000fe200078e0204 */
[----:B------:R-:W-:-:S02]  /*2130*/  @P4 SEL R26, R26, R39, P5 ;  /* 0x000000271a1a4207 */ /* 0x000fc40002800000 */
[----:B------:R-:W-:Y:S02]  /*2140*/  FSETP.NAN.AND P5, PT, R27, R27, PT ;  /* 0x0000001b1b00720b */ /* 0x000fe40003fa8000 */
[----:B------:R-:W-:Y:S02]  /*2150*/  SEL R10, R10, 0x7, P6 ;  /* 0x000000070a0a7807 */ /* 0x000fe40003000000 */
[----:B------:R-:W-:Y:S01]  /*2160*/  IADD3 R4, P0, R11, UR6, RZ ;  /* 0x000000060b047c10 */ /* 0x000fe2000ff1e0ff */
[--C-:B-1----:R-:W-:Y:S01]  /*2170*/  IMAD.WIDE R2, R11, 0x4, R6.reuse ;  /* 0x000000040b027825 */ /* 0x102fe200078e0206 */
[----:B------:R-:W-:Y:S02]  /*2180*/  @P1 SEL R27, R27, R42, P5 ;  /* 0x0000002a1b1b1207 */ /* 0x000fe40002800000 */
[----:B------:R-:W-:Y:S01]  /*2190*/  SEL R0, R5, 0x8, P4 ;  /* 0x0000000805007807 */ /* 0x000fe20002000000 */
[----:B------:R-:W-:Y:S01]  /*21a0*/  IMAD.WIDE R6, R13, 0x4, R6 ;  /* 0x000000040d067825 */ /* 0x000fe200078e0206 */
[----:B------:R-:W-:-:S02]  /*21b0*/  SEL R15, R10, 0x8, P1 ;  /* 0x000000080a0f7807 */ /* 0x000fc40000800000 */
[----:B------:R-:W-:Y:S02]  /*21c0*/  LEA.HI.X.SX32 R5, R11, UR7, 0x1, P0 ;  /* 0x000000070b057c11 */ /* 0x000fe400080f0eff */
[----:B------:R-:W-:Y:S01]  /*21d0*/  IADD3 R10, P1, R13, UR6, RZ ;  /* 0x000000060d0a7c10 */ /* 0x000fe2000ff3e0ff */
[----:B------:R1:W-:Y:S01]  /*21e0*/  @P3 STG.E.64 desc[UR8][R2.64], R8 ;  /* 0x0000000802003986 */ /* 0x0003e2000c101b08 */
[----:B------:R-:W-:Y:S02]  /*21f0*/  LOP3.LUT R0, R0, 0xff, RZ, 0xc0, !PT ;  /* 0x000000ff00007812 */ /* 0x000fe400078ec0ff */
[----:B------:R-:W-:Y:S01]  /*2200*/  LEA.HI.X.SX32 R11, R13, UR7, 0x1, P1 ;  /* 0x000000070d0b7c11 */ /* 0x000fe200088f0eff */
[----:B------:R1:W-:Y:S04]  /*2210*/  @P2 STG.E.64 desc[UR8][R6.64], R26 ;  /* 0x0000001a06002986 */ /* 0x0003e8000c101b08 */
[----:B------:R1:W-:Y:S01]  /*2220*/  @P3 STG.E.U16 desc[UR8][R4.64], R17 ;  /* 0x0000001104003986 */ /* 0x0003e2000c101508 */
[----:B------:R-:W-:Y:S01]  /*2230*/  IMAD R15, R15, 0x100, R0 ;  /* 0x000001000f0f7824 */ /* 0x000fe200078e0200 */
[----:B------:R-:W-:Y:S06]  /*2240*/  @!P2 EXIT ;  /* 0x000000000000a94d */ /* 0x000fec0003800000 */
[----:B------:R-:W-:Y:S01]  /*2250*/  STG.E.U16 desc[UR8][R10.64], R15 ;  /* 0x0000000f0a007986 */ /* 0x000fe2000c101508 */
[----:B------:R-:W-:Y:S05]  /*2260*/  EXIT ;  /* 0x000000000000794d */ /* 0x000fea0003800000 */
.L_x_0:
[----:B------:R-:W-:-:S00]  /*2270*/  BRA `(.L_x_0) ;  /* 0xfffffffc00fc7947 */ /* 0x000fc0000383ffff */
[----:B------:R-:W-:-:S00]  /*2280*/  NOP ;  /* 0x0000000000007918 */ /* 0x000fc00000000000 */
[----:B------:R-:W-:-:S00]  /*2290*/  NOP ;  /* 0x0000000000007918 */ /* 0x000fc00000000000 */
[----:B------:R-:W-:-:S00]  /*22a0*/  NOP ;  /* 0x0000000000007918 */ /* 0x000fc00000000000 */
[----:B------:R-:W-:-:S00]  /*22b0*/  NOP ;  /* 0x0000000000007918 */ /* 0x000fc00000000000 */
[----:B------:R-:W-:-:S00]  /*22c0*/  NOP ;  /* 0x0000000000007918 */ /* 0x000fc00000000000 */
[----:B------:R-:W-:-:S00]  /*22d0*/  NOP ;  /* 0x0000000000007918 */ /* 0x000fc00000000000 */
[----:B------:R-:W-:-:S00]  /*22e0*/  NOP ;  /* 0x0000000000007918 */ /* 0x000fc00000000000 */
[----:B------:R-:W-:-:S00]  /*22f0*/  NOP ;  /* 0x0000000000007918 */ /* 0x000fc00000000000 */
.L_x_1:


//--------------------- .nv.constant0.triton_poi_fused_max_pool2d_with_indices_10 --------------------------
	.section	.nv.constant0.triton_poi_fused_max_pool2d_with_indices_10,"a",@progbits
	.sectionflags	@""
	.align	4
.nv.constant0.triton_poi_fused_max_pool2d_with_indices_10:
	.zero		560
